	.target	sm_90a

	.elftype	@"ET_EXEC"


//--------------------- .note.nv.tkinfo           --------------------------
	.section	.note.nv.tkinfo,"",@"SHT_NOTE"
	.sectionflags	@"SHF_NOTE_NV_TKINFO"
	.tkinfo
        /*0018*/ 	.word	0x00000002
        /*0030*/ 	.string	""
        /*0030*/ 	.string	"ptxas"
        /*0030*/ 	.string	"Cuda compilation tools, release 13.0, V13.0.88"
        /*0030*/ 	.string	"Build cuda_13.0.r13.0/compiler.36424714_0"
        /*0030*/ 	.string	"-arch sm_90a -m 64 "



//--------------------- .note.nv.cuinfo           --------------------------
	.section	.note.nv.cuinfo,"",@"SHT_NOTE"
	.sectionflags	@"SHF_NOTE_NV_CUINFO"
        /*0018*/ 	.short	0x0002
        /*001a*/ 	.short	0x005a
        /*001c*/ 	.short	0x0082
	.zero		2


//--------------------- .nv.info                  --------------------------
	.section	.nv.info,"",@"SHT_CUDA_INFO"
	.align	4


	//----- nvinfo : EIATTR_REGCOUNT
	.align		4
        /*0000*/ 	.byte	0x04, 0x2f
        /*0002*/ 	.short	(.L_12 - .L_11)
	.align		4
.L_11:
        /*0004*/ 	.word	index@(_ZN7cutlass13device_kernelINS_4gemm6kernel13GemmUniversalIN4cute5tupleIJiiiiEEENS1_10collective13CollectiveMmaINS1_37MainloopSm90TmaGmmaWarpSpecializedFP8ILi15ENS5_IJNS4_1CILi2EEENSA_ILi1EEESC_EEENS1_35KernelTmaWarpSpecializedCooperativeEEENS5_IJNSA_ILi256EEENSA_ILi224EEENSA_ILi32EEEEEENS_12float_e4m3_tENS5_IJlSC_lEEESK_SL_NS4_8TiledMMAINS4_8MMA_AtomIJNS4_4SM904GMMA30MMA_64x32x32_F32E4M3E4M3_SS_TNILNSP_7ScaleInE1ELSR_1EEEEEENS4_6LayoutISD_NS5_IJSC_NSA_ILi0EEESV_EEEEENS5_IJNS4_10UnderscoreESY_SY_EEEEENS4_13SM90_TMA_LOADENS4_14ComposedLayoutINS4_7SwizzleILi1ELi4ELi3EEENS4_18smem_ptr_flag_bitsILi8EEENSU_INS5_IJNSA_ILi8EEESI_EEENS5_IJSI_SC_EEEEEEEvNS4_8identityENS4_23SM90_TMA_LOAD_MULTICASTES1B_vS1C_EENS_8epilogue10collective6detail29Sm90TmaWarpSpecializedAdapterINS1G_15DefaultEpilogueISK_SL_SL_NS1F_6thread17LinearCombinationISK_Li1EffLNS1K_9ScaleType4KindE0ELNS_15FloatRoundStyleE2ESK_EENS1_15EpilogueDefaultEEEEEvvEEEEvNT_6ParamsE)
        /*0008*/ 	.word	0x000000a8


	//----- nvinfo : EIATTR_FRAME_SIZE
	.align		4
.L_12:
        /*000c*/ 	.byte	0x04, 0x11
        /*000e*/ 	.short	(.L_14 - .L_13)
	.align		4
.L_13:
        /*0010*/ 	.word	index@(_ZN7cutlass13device_kernelINS_4gemm6kernel13GemmUniversalIN4cute5tupleIJiiiiEEENS1_10collective13CollectiveMmaINS1_37MainloopSm90TmaGmmaWarpSpecializedFP8ILi15ENS5_IJNS4_1CILi2EEENSA_ILi1EEESC_EEENS1_35KernelTmaWarpSpecializedCooperativeEEENS5_IJNSA_ILi256EEENSA_ILi224EEENSA_ILi32EEEEEENS_12float_e4m3_tENS5_IJlSC_lEEESK_SL_NS4_8TiledMMAINS4_8MMA_AtomIJNS4_4SM904GMMA30MMA_64x32x32_F32E4M3E4M3_SS_TNILNSP_7ScaleInE1ELSR_1EEEEEENS4_6LayoutISD_NS5_IJSC_NSA_ILi0EEESV_EEEEENS5_IJNS4_10UnderscoreESY_SY_EEEEENS4_13SM90_TMA_LOADENS4_14ComposedLayoutINS4_7SwizzleILi1ELi4ELi3EEENS4_18smem_ptr_flag_bitsILi8EEENSU_INS5_IJNSA_ILi8EEESI_EEENS5_IJSI_SC_EEEEEEEvNS4_8identityENS4_23SM90_TMA_LOAD_MULTICASTES1B_vS1C_EENS_8epilogue10collective6detail29Sm90TmaWarpSpecializedAdapterINS1G_15DefaultEpilogueISK_SL_SL_NS1F_6thread17LinearCombinationISK_Li1EffLNS1K_9ScaleType4KindE0ELNS_15FloatRoundStyleE2ESK_EENS1_15EpilogueDefaultEEEEEvvEEEEvNT_6ParamsE)
        /*0014*/ 	.word	0x000003d8


	//----- nvinfo : EIATTR_MIN_STACK_SIZE
	.align		4
.L_14:
        /*0018*/ 	.byte	0x04, 0x12
        /*001a*/ 	.short	(.L_16 - .L_15)
	.align		4
.L_15:
        /*001c*/ 	.word	index@(_ZN7cutlass13device_kernelINS_4gemm6kernel13GemmUniversalIN4cute5tupleIJiiiiEEENS1_10collective13CollectiveMmaINS1_37MainloopSm90TmaGmmaWarpSpecializedFP8ILi15ENS5_IJNS4_1CILi2EEENSA_ILi1EEESC_EEENS1_35KernelTmaWarpSpecializedCooperativeEEENS5_IJNSA_ILi256EEENSA_ILi224EEENSA_ILi32EEEEEENS_12float_e4m3_tENS5_IJlSC_lEEESK_SL_NS4_8TiledMMAINS4_8MMA_AtomIJNS4_4SM904GMMA30MMA_64x32x32_F32E4M3E4M3_SS_TNILNSP_7ScaleInE1ELSR_1EEEEEENS4_6LayoutISD_NS5_IJSC_NSA_ILi0EEESV_EEEEENS5_IJNS4_10UnderscoreESY_SY_EEEEENS4_13SM90_TMA_LOADENS4_14ComposedLayoutINS4_7SwizzleILi1ELi4ELi3EEENS4_18smem_ptr_flag_bitsILi8EEENSU_INS5_IJNSA_ILi8EEESI_EEENS5_IJSI_SC_EEEEEEEvNS4_8identityENS4_23SM90_TMA_LOAD_MULTICASTES1B_vS1C_EENS_8epilogue10collective6detail29Sm90TmaWarpSpecializedAdapterINS1G_15DefaultEpilogueISK_SL_SL_NS1F_6thread17LinearCombinationISK_Li1EffLNS1K_9ScaleType4KindE0ELNS_15FloatRoundStyleE2ESK_EENS1_15EpilogueDefaultEEEEEvvEEEEvNT_6ParamsE)
        /*0020*/ 	.word	0x000003d8
.L_16:


//--------------------- .nv.compat                --------------------------
	.section	.nv.compat,"",@"SHT_CUDA_COMPAT_INFO"
	.align	4
        /*0000*/ 	.byte	0x02, 0x09, 0x01, 0x00, 0x02, 0x02, 0x04, 0x00, 0x02, 0x05, 0x05, 0x00, 0x03, 0x07, 0x01, 0x01
        /*0010*/ 	.byte	0x02, 0x03, 0x01, 0x00, 0x02, 0x06, 0x01, 0x00, 0x04, 0x0b, 0x08, 0x00, 0x00, 0x00, 0x00, 0x00
        /*0020*/ 	.byte	0x00, 0x00, 0x00, 0x00


//--------------------- .nv.info._ZN7cutlass13device_kernelINS_4gemm6kernel13GemmUniversalIN4cute5tupleIJiiiiEEENS1_10collective13CollectiveMmaINS1_37MainloopSm90TmaGmmaWarpSpecializedFP8ILi15ENS5_IJNS4_1CILi2EEENSA_ILi1EEESC_EEENS1_35KernelTmaWarpSpecializedCooperativeEEENS5_IJNSA_ILi256EEENSA_ILi224EEENSA_ILi32EEEEEENS_12float_e4m3_tENS5_IJlSC_lEEESK_SL_NS4_8TiledMMAINS4_8MMA_AtomIJNS4_4SM904GMMA30MMA_64x32x32_F32E4M3E4M3_SS_TNILNSP_7ScaleInE1ELSR_1EEEEEENS4_6LayoutISD_NS5_IJSC_NSA_ILi0EEESV_EEEEENS5_IJNS4_10UnderscoreESY_SY_EEEEENS4_13SM90_TMA_LOADENS4_14ComposedLayoutINS4_7SwizzleILi1ELi4ELi3EEENS4_18smem_ptr_flag_bitsILi8EEENSU_INS5_IJNSA_ILi8EEESI_EEENS5_IJSI_SC_EEEEEEEvNS4_8identityENS4_23SM90_TMA_LOAD_MULTICASTES1B_vS1C_EENS_8epilogue10collective6detail29Sm90TmaWarpSpecializedAdapterINS1G_15DefaultEpilogueISK_SL_SL_NS1F_6thread17LinearCombinationISK_Li1EffLNS1K_9ScaleType4KindE0ELNS_15FloatRoundStyleE2ESK_EENS1_15EpilogueDefaultEEEEEvvEEEEvNT_6ParamsE --------------------------
	.section	.nv.info._ZN7cutlass13device_kernelINS_4gemm6kernel13GemmUniversalIN4cute5tupleIJiiiiEEENS1_10collective13CollectiveMmaINS1_37MainloopSm90TmaGmmaWarpSpecializedFP8ILi15ENS5_IJNS4_1CILi2EEENSA_ILi1EEESC_EEENS1_35KernelTmaWarpSpecializedCooperativeEEENS5_IJNSA_ILi256EEENSA_ILi224EEENSA_ILi32EEEEEENS_12float_e4m3_tENS5_IJlSC_lEEESK_SL_NS4_8TiledMMAINS4_8MMA_AtomIJNS4_4SM904GMMA30MMA_64x32x32_F32E4M3E4M3_SS_TNILNSP_7ScaleInE1ELSR_1EEEEEENS4_6LayoutISD_NS5_IJSC_NSA_ILi0EEESV_EEEEENS5_IJNS4_10UnderscoreESY_SY_EEEEENS4_13SM90_TMA_LOADENS4_14ComposedLayoutINS4_7SwizzleILi1ELi4ELi3EEENS4_18smem_ptr_flag_bitsILi8EEENSU_INS5_IJNSA_ILi8EEESI_EEENS5_IJSI_SC_EEEEEEEvNS4_8identityENS4_23SM90_TMA_LOAD_MULTICASTES1B_vS1C_EENS_8epilogue10collective6detail29Sm90TmaWarpSpecializedAdapterINS1G_15DefaultEpilogueISK_SL_SL_NS1F_6thread17LinearCombinationISK_Li1EffLNS1K_9ScaleType4KindE0ELNS_15FloatRoundStyleE2ESK_EENS1_15EpilogueDefaultEEEEEvvEEEEvNT_6ParamsE,"",@"SHT_CUDA_INFO"
	.sectionflags	@""
	.align	4


	//----- nvinfo : EIATTR_CUDA_API_VERSION
	.align		4
        /*0000*/ 	.byte	0x04, 0x37
        /*0002*/ 	.short	(.L_18 - .L_17)
.L_17:
        /*0004*/ 	.word	0x00000082


	//----- nvinfo : EIATTR_KPARAM_INFO
	.align		4
.L_18:
        /*0008*/ 	.byte	0x04, 0x17
        /*000a*/ 	.short	(.L_20 - .L_19)
.L_19:
        /*000c*/ 	.word	0x00000000
        /*0010*/ 	.short	0x0000
        /*0012*/ 	.short	0x0070
        /*0014*/ 	.byte	0x00, 0xf0, 0x01, 0x10


	//----- nvinfo : EIATTR_SPARSE_MMA_MASK
	.align		4
.L_20:
        /*0018*/ 	.byte	0x03, 0x50
        /*001a*/ 	.short	0x0000


	//----- nvinfo : EIATTR_MAXREG_COUNT
	.align		4
        /*001c*/ 	.byte	0x03, 0x1b
        /*001e*/ 	.short	0x00a8


	//----- nvinfo : EIATTR_NUM_BARRIERS
	.align		4
        /*0020*/ 	.byte	0x02, 0x4c
        /*0022*/ 	.byte	0x01
	.zero		1


	//----- nvinfo : EIATTR_ANNOTATIONS
	.align		4
        /*0024*/ 	.byte	0x04, 0x55
        /*0026*/ 	.short	(.L_22 - .L_21)


	//   ....[0]....
.L_21:
        /*0028*/ 	.word	0x00000001
        /*002c*/ 	.byte	0xc0, 0x08, 0x00, 0x00, 0x01, 0x00, 0x00, 0x00, 0x90, 0x09, 0x00, 0x00, 0x01, 0x00, 0x00, 0x00
        /* <DEDUP_REMOVED lines=1000> */
        /*3ebc*/ 	.byte	0x00, 0xf0, 0x01, 0x00


	//----- nvinfo : EIATTR_MERCURY_ISA_VERSION
	.align		4
.L_22:
        /*3ec0*/ 	.byte	0x03, 0x5f
        /*3ec2*/ 	.short	0x0101


	//----- nvinfo : EIATTR_INT_WARP_WIDE_INSTR_OFFSETS
	.align		4
        /*3ec4*/ 	.byte	0x04, 0x31
        /*3ec6*/ 	.short	(.L_24 - .L_23)


	//   ....[0]....
.L_23:
        /*3ec8*/ 	.word	0x000006e0


	//   ....[1]....
        /*3ecc*/ 	.word	0x00000700


	//   ....[2]....
        /*3ed0*/ 	.word	0x00000860


	//----- nvinfo : EIATTR_COOP_GROUP_MASK_REGIDS
	.align		4
.L_24:
        /*3ed4*/ 	.byte	0x04, 0x29
        /*3ed6*/ 	.short	(.L_26 - .L_25)


	//   ....[0]....
.L_25:
        /*3ed8*/ 	.word	0xffffffff


	//   ....[1]....
        /*3edc*/ 	.word	0xffffffff


	//   ....[2]....
        /*3ee0*/ 	.word	0xffffffff


	//   ....[3]....
        /*3ee4*/ 	.word	0xffffffff


	//   ....[4]....
        /*3ee8*/ 	.word	0xffffffff


	//   ....[5]....
        /*3eec*/ 	.word	0xffffffff


	//----- nvinfo : EIATTR_COOP_GROUP_INSTR_OFFSETS
	.align		4
.L_26:
        /*3ef0*/ 	.byte	0x04, 0x28
        /*3ef2*/ 	.short	(.L_28 - .L_27)


	//   ....[0]....
.L_27:
        /*3ef4*/ 	.word	0x00000070


	//   ....[1]....
        /*3ef8*/ 	.word	0x00000080


	//   ....[2]....
        /*3efc*/ 	.word	0x000001a0


	//   ....[3]....
        /*3f00*/ 	.word	0x00000550


	//   ....[4]....
        /*3f04*/ 	.word	0x000009d0


	//   ....[5]....
        /*3f08*/ 	.word	0x00002730


	//----- nvinfo : EIATTR_REG_RECONFIG
	.align		4
.L_28:
        /*3f0c*/ 	.byte	0x01, 0x54
	.zero		2


	//----- nvinfo : EIATTR_MBARRIER_INSTR_OFFSETS
	.align		4
        /*3f10*/ 	.byte	0x04, 0x39
        /*3f12*/ 	.short	(.L_30 - .L_29)


	//   ....[0]....
.L_29:
        /*3f14*/ 	.word	0x00000340
        /*3f18*/ 	.word	0x000000ff
        /*3f1c*/ 	.word	0x00000000
        /*3f20*/ 	.short	0x0100
        /*3f22*/ 	.byte	0x0a
	.zero		1


	//   ....[1]....
        /*3f24*/ 	.word	0x00000350
        /*3f28*/ 	.word	0x000000ff
        /*3f2c*/ 	.word	0x00000078
        /*3f30*/ 	.short	0x0100
        /*3f32*/ 	.byte	0x0a
	.zero		1


	//   ....[2]....
        /*3f34*/ 	.word	0x00000360
        /*3f38*/ 	.word	0x000000ff
        /*3f3c*/ 	.word	0x00000008
        /*3f40*/ 	.short	0x0100
        /*3f42*/ 	.byte	0x0a
	.zero		1


	//   ....[3]....
        /*3f44*/ 	.word	0x00000370
        /*3f48*/ 	.word	0x000000ff
        /*3f4c*/ 	.word	0x00000080
        /*3f50*/ 	.short	0x0100
        /*3f52*/ 	.byte	0x0a
	.zero		1


	//   ....[4]....
        /*3f54*/ 	.word	0x00000380
        /*3f58*/ 	.word	0x000000ff
        /*3f5c*/ 	.word	0x00000010
        /*3f60*/ 	.short	0x0100
        /*3f62*/ 	.byte	0x0a
	.zero		1


	//   ....[5]....
        /*3f64*/ 	.word	0x00000390
        /*3f68*/ 	.word	0x000000ff
        /*3f6c*/ 	.word	0x00000088
        /*3f70*/ 	.short	0x0100
        /*3f72*/ 	.byte	0x0a
	.zero		1


	//   ....[6]....
        /*3f74*/ 	.word	0x000003a0
        /*3f78*/ 	.word	0x000000ff
        /*3f7c*/ 	.word	0x00000018
        /*3f80*/ 	.short	0x0100
        /*3f82*/ 	.byte	0x0a
	.zero		1


	//   ....[7]....
        /*3f84*/ 	.word	0x000003b0
        /*3f88*/ 	.word	0x000000ff
        /*3f8c*/ 	.word	0x00000090
        /*3f90*/ 	.short	0x0100
        /*3f92*/ 	.byte	0x0a
	.zero		1


	//   ....[8]....
        /*3f94*/ 	.word	0x000003c0
        /*3f98*/ 	.word	0x000000ff
        /*3f9c*/ 	.word	0x00000020
        /*3fa0*/ 	.short	0x0100
        /*3fa2*/ 	.byte	0x0a
	.zero		1


	//   ....[9]....
        /*3fa4*/ 	.word	0x000003d0
        /*3fa8*/ 	.word	0x000000ff
        /*3fac*/ 	.word	0x00000098
        /*3fb0*/ 	.short	0x0100
        /*3fb2*/ 	.byte	0x0a
	.zero		1


	//   ....[10]....
        /*3fb4*/ 	.word	0x000003e0
        /*3fb8*/ 	.word	0x000000ff
        /*3fbc*/ 	.word	0x00000028
        /*3fc0*/ 	.short	0x0100
        /*3fc2*/ 	.byte	0x0a
	.zero		1


	//   ....[11]....
        /*3fc4*/ 	.word	0x000003f0
        /*3fc8*/ 	.word	0x000000ff
        /*3fcc*/ 	.word	0x000000a0
        /*3fd0*/ 	.short	0x0100
        /*3fd2*/ 	.byte	0x0a
	.zero		1


	//   ....[12]....
        /*3fd4*/ 	.word	0x00000400
        /*3fd8*/ 	.word	0x000000ff
        /*3fdc*/ 	.word	0x00000030
        /*3fe0*/ 	.short	0x0100
        /*3fe2*/ 	.byte	0x0a
	.zero		1


	//   ....[13]....
        /*3fe4*/ 	.word	0x00000410
        /*3fe8*/ 	.word	0x000000ff
        /*3fec*/ 	.word	0x000000a8
        /*3ff0*/ 	.short	0x0100
        /*3ff2*/ 	.byte	0x0a
	.zero		1


	//   ....[14]....
        /*3ff4*/ 	.word	0x00000420
        /*3ff8*/ 	.word	0x000000ff
        /*3ffc*/ 	.word	0x00000038
        /*4000*/ 	.short	0x0100
        /*4002*/ 	.byte	0x0a
	.zero		1


	//   ....[15]....
        /*4004*/ 	.word	0x00000430
        /*4008*/ 	.word	0x000000ff
        /*400c*/ 	.word	0x000000b0
        /*4010*/ 	.short	0x0100
        /*4012*/ 	.byte	0x0a
	.zero		1


	//   ....[16]....
        /*4014*/ 	.word	0x00000440
        /*4018*/ 	.word	0x000000ff
        /*401c*/ 	.word	0x00000040
        /*4020*/ 	.short	0x0100
        /*4022*/ 	.byte	0x0a
	.zero		1


	//   ....[17]....
        /*4024*/ 	.word	0x00000450
        /*4028*/ 	.word	0x000000ff
        /*402c*/ 	.word	0x000000b8
        /*4030*/ 	.short	0x0100
        /*4032*/ 	.byte	0x0a
	.zero		1


	//   ....[18]....
        /*4034*/ 	.word	0x00000460
        /*4038*/ 	.word	0x000000ff
        /*403c*/ 	.word	0x00000048
        /*4040*/ 	.short	0x0100
        /*4042*/ 	.byte	0x0a
	.zero		1


	//   ....[19]....
        /*4044*/ 	.word	0x00000470
        /*4048*/ 	.word	0x000000ff
        /*404c*/ 	.word	0x000000c0
        /*4050*/ 	.short	0x0100
        /*4052*/ 	.byte	0x0a
	.zero		1


	//   ....[20]....
        /*4054*/ 	.word	0x00000480
        /*4058*/ 	.word	0x000000ff
        /*405c*/ 	.word	0x00000050
        /*4060*/ 	.short	0x0100
        /*4062*/ 	.byte	0x0a
	.zero		1


	//   ....[21]....
        /*4064*/ 	.word	0x00000490
        /*4068*/ 	.word	0x000000ff
        /*406c*/ 	.word	0x000000c8
        /*4070*/ 	.short	0x0100
        /*4072*/ 	.byte	0x0a
	.zero		1


	//   ....[22]....
        /*4074*/ 	.word	0x000004a0
        /*4078*/ 	.word	0x000000ff
        /*407c*/ 	.word	0x00000058
        /*4080*/ 	.short	0x0100
        /*4082*/ 	.byte	0x0a
	.zero		1


	//   ....[23]....
        /*4084*/ 	.word	0x000004b0
        /*4088*/ 	.word	0x000000ff
        /*408c*/ 	.word	0x000000d0
        /*4090*/ 	.short	0x0100
        /*4092*/ 	.byte	0x0a
	.zero		1


	//   ....[24]....
        /*4094*/ 	.word	0x000004c0
        /*4098*/ 	.word	0x000000ff
        /*409c*/ 	.word	0x00000060
        /*40a0*/ 	.short	0x0100
        /*40a2*/ 	.byte	0x0a
	.zero		1


	//   ....[25]....
        /*40a4*/ 	.word	0x000004d0
        /*40a8*/ 	.word	0x000000ff
        /*40ac*/ 	.word	0x000000d8
        /*40b0*/ 	.short	0x0100
        /*40b2*/ 	.byte	0x0a
	.zero		1


	//   ....[26]....
        /*40b4*/ 	.word	0x000004e0
        /*40b8*/ 	.word	0x000000ff
        /*40bc*/ 	.word	0x00000068
        /*40c0*/ 	.short	0x0100
        /*40c2*/ 	.byte	0x0a
	.zero		1


	//   ....[27]....
        /*40c4*/ 	.word	0x000004f0
        /*40c8*/ 	.word	0x000000ff
        /*40cc*/ 	.word	0x000000e0
        /*40d0*/ 	.short	0x0100
        /*40d2*/ 	.byte	0x0a
	.zero		1


	//   ....[28]....
        /*40d4*/ 	.word	0x00000500
        /*40d8*/ 	.word	0x000000ff
        /*40dc*/ 	.word	0x00000070
        /*40e0*/ 	.short	0x0100
        /*40e2*/ 	.byte	0x0a
	.zero		1


	//   ....[29]....
        /*40e4*/ 	.word	0x00000510
        /*40e8*/ 	.word	0x000000ff
        /*40ec*/ 	.word	0x000000e8
        /*40f0*/ 	.short	0x0100
        /*40f2*/ 	.byte	0x0a
	.zero		1


	//   ....[30]....
        /*40f4*/ 	.word	0x000008f0
        /*40f8*/ 	.word	0x000000ff
        /*40fc*/ 	.word	0x00000100
        /*4100*/ 	.short	0x0100
        /*4102*/ 	.byte	0x08
	.zero		1


	//   ....[31]....
        /*4104*/ 	.word	0x00000970
        /*4108*/ 	.word	0x000000ff
        /*410c*/ 	.word	0x00000108
        /*4110*/ 	.short	0x0100
        /*4112*/ 	.byte	0x08
	.zero		1


	//   ....[32]....
        /*4114*/ 	.word	0x00002b30
        /*4118*/ 	.word	0x000000ff
        /*411c*/ 	.word	0x00000000
        /*4120*/ 	.short	0x010a
        /*4122*/ 	.byte	0x0c
	.zero		1


	//   ....[33]....
        /*4124*/ 	.word	0x00002b90
        /*4128*/ 	.word	0x000000ff
        /*412c*/ 	.word	0x00000000
        /*4130*/ 	.short	0x010a
        /*4132*/ 	.byte	0x0c
	.zero		1


	//   ....[34]....
        /*4134*/ 	.word	0x00005c50
        /*4138*/ 	.word	0x000000ff
        /*413c*/ 	.word	0x00000000
        /*4140*/ 	.short	0x010a
        /*4142*/ 	.byte	0x0e
	.zero		1


	//   ....[35]....
        /*4144*/ 	.word	0x00005c90
        /*4148*/ 	.word	0x000000ff
        /*414c*/ 	.word	0x00000000
        /*4150*/ 	.short	0x010a
        /*4152*/ 	.byte	0x0e
	.zero		1


	//   ....[36]....
        /*4154*/ 	.word	0x000090b0
        /*4158*/ 	.word	0x0000000d
        /*415c*/ 	.word	0x00000000
        /*4160*/ 	.short	0x0101
        /*4162*/ 	.byte	0x3f
	.zero		1


	//   ....[37]....
        /*4164*/ 	.word	0x0000bd70
        /*4168*/ 	.word	0x0000000b
        /*416c*/ 	.word	0x00000000
        /*4170*/ 	.short	0x0101
        /*4172*/ 	.byte	0x3f
	.zero		1


	//   ....[38]....
        /*4174*/ 	.word	0x0001dbe0
        /*4178*/ 	.word	0x0000000d
        /*417c*/ 	.word	0x00000078
        /*4180*/ 	.short	0x010a
        /*4182*/ 	.byte	0x3f
	.zero		1


	//   ....[39]....
        /*4184*/ 	.word	0x0001df60
        /*4188*/ 	.word	0x00000002
        /*418c*/ 	.word	0x00000108
        /*4190*/ 	.short	0x0101
        /*4192*/ 	.byte	0x3f
	.zero		1


	//   ....[40]....
        /*4194*/ 	.word	0x0001e710
        /*4198*/ 	.word	0x00000003
        /*419c*/ 	.word	0x00000000
        /*41a0*/ 	.short	0x010a
        /*41a2*/ 	.byte	0x3f
	.zero		1


	//   ....[41]....
        /*41a4*/ 	.word	0x0001e7a0
        /*41a8*/ 	.word	0x00000003
        /*41ac*/ 	.word	0x00000000
        /*41b0*/ 	.short	0x010a
        /*41b2*/ 	.byte	0x3f
	.zero		1


	//   ....[42]....
        /*41b4*/ 	.word	0x0001e830
        /*41b8*/ 	.word	0x00000003
        /*41bc*/ 	.word	0x00000000
        /*41c0*/ 	.short	0x010a
        /*41c2*/ 	.byte	0x3f
	.zero		1


	//   ....[43]....
        /*41c4*/ 	.word	0x0001e8c0
        /*41c8*/ 	.word	0x00000003
        /*41cc*/ 	.word	0x00000000
        /*41d0*/ 	.short	0x010a
        /*41d2*/ 	.byte	0x3f
	.zero		1


	//   ....[44]....
        /*41d4*/ 	.word	0x0001e950
        /*41d8*/ 	.word	0x00000003
        /*41dc*/ 	.word	0x00000000
        /*41e0*/ 	.short	0x010a
        /*41e2*/ 	.byte	0x3f
	.zero		1


	//   ....[45]....
        /*41e4*/ 	.word	0x0001e9e0
        /*41e8*/ 	.word	0x00000003
        /*41ec*/ 	.word	0x00000000
        /*41f0*/ 	.short	0x010a
        /*41f2*/ 	.byte	0x3f
	.zero		1


	//   ....[46]....
        /*41f4*/ 	.word	0x0001ea70
        /*41f8*/ 	.word	0x00000003
        /*41fc*/ 	.word	0x00000000
        /*4200*/ 	.short	0x010a
        /*4202*/ 	.byte	0x3f
	.zero		1


	//   ....[47]....
        /*4204*/ 	.word	0x0001eb00
        /*4208*/ 	.word	0x00000003
        /*420c*/ 	.word	0x00000000
        /*4210*/ 	.short	0x010a
        /*4212*/ 	.byte	0x3f
	.zero		1


	//   ....[48]....
        /*4214*/ 	.word	0x0001eb90
        /*4218*/ 	.word	0x00000003
        /*421c*/ 	.word	0x00000000
        /*4220*/ 	.short	0x010a
        /*4222*/ 	.byte	0x3f
	.zero		1


	//   ....[49]....
        /*4224*/ 	.word	0x0001ec20
        /*4228*/ 	.word	0x00000003
        /*422c*/ 	.word	0x00000000
        /*4230*/ 	.short	0x010a
        /*4232*/ 	.byte	0x3f
	.zero		1


	//   ....[50]....
        /*4234*/ 	.word	0x0001ecb0
        /*4238*/ 	.word	0x00000003
        /*423c*/ 	.word	0x00000000
        /*4240*/ 	.short	0x010a
        /*4242*/ 	.byte	0x3f
	.zero		1


	//   ....[51]....
        /*4244*/ 	.word	0x0001ed40
        /*4248*/ 	.word	0x00000003
        /*424c*/ 	.word	0x00000000
        /*4250*/ 	.short	0x010a
        /*4252*/ 	.byte	0x3f
	.zero		1


	//   ....[52]....
        /*4254*/ 	.word	0x0001edd0
        /*4258*/ 	.word	0x00000003
        /*425c*/ 	.word	0x00000000
        /*4260*/ 	.short	0x010a
        /*4262*/ 	.byte	0x3f
	.zero		1


	//   ....[53]....
        /*4264*/ 	.word	0x0001ee60
        /*4268*/ 	.word	0x00000003
        /*426c*/ 	.word	0x00000000
        /*4270*/ 	.short	0x010a
        /*4272*/ 	.byte	0x3f
	.zero		1


	//   ....[54]....
        /*4274*/ 	.word	0x0001eef0
        /*4278*/ 	.word	0x00000003
        /*427c*/ 	.word	0x00000000
        /*4280*/ 	.short	0x010a
        /*4282*/ 	.byte	0x3f
	.zero		1


	//   ....[55]....
        /*4284*/ 	.word	0x0001ef60
        /*4288*/ 	.word	0x00000003
        /*428c*/ 	.word	0x00000000
        /*4290*/ 	.short	0x010a
        /*4292*/ 	.byte	0x3f
	.zero		1


	//   ....[56]....
        /*4294*/ 	.word	0x0001efd0
        /*4298*/ 	.word	0x00000000
        /*429c*/ 	.word	0x00000000
        /*42a0*/ 	.short	0x010a
        /*42a2*/ 	.byte	0x3f
	.zero		1


	//   ....[57]....
        /*42a4*/ 	.word	0x0001f0b0
        /*42a8*/ 	.word	0x0000000d
        /*42ac*/ 	.word	0x00000078
        /*42b0*/ 	.short	0x010a
        /*42b2*/ 	.byte	0x3f
	.zero		1


	//   ....[58]....
        /*42b4*/ 	.word	0x0001f180
        /*42b8*/ 	.word	0x00000003
        /*42bc*/ 	.word	0x00000000
        /*42c0*/ 	.short	0x010a
        /*42c2*/ 	.byte	0x3f
	.zero		1


	//   ....[59]....
        /*42c4*/ 	.word	0x0001f1d0
        /*42c8*/ 	.word	0x00000003
        /*42cc*/ 	.word	0x00000000
        /*42d0*/ 	.short	0x010a
        /*42d2*/ 	.byte	0x3f
	.zero		1


	//   ....[60]....
        /*42d4*/ 	.word	0x0001f220
        /*42d8*/ 	.word	0x00000003
        /*42dc*/ 	.word	0x00000000
        /*42e0*/ 	.short	0x010a
        /*42e2*/ 	.byte	0x3f
	.zero		1


	//   ....[61]....
        /*42e4*/ 	.word	0x0001f270
        /*42e8*/ 	.word	0x00000003
        /*42ec*/ 	.word	0x00000000
        /*42f0*/ 	.short	0x010a
        /*42f2*/ 	.byte	0x3f
	.zero		1


	//   ....[62]....
        /*42f4*/ 	.word	0x0001f2c0
        /*42f8*/ 	.word	0x00000003
        /*42fc*/ 	.word	0x00000000
        /*4300*/ 	.short	0x010a
        /*4302*/ 	.byte	0x3f
	.zero		1


	//   ....[63]....
        /*4304*/ 	.word	0x0001f310
        /*4308*/ 	.word	0x00000003
        /*430c*/ 	.word	0x00000000
        /*4310*/ 	.short	0x010a
        /*4312*/ 	.byte	0x3f
	.zero		1


	//   ....[64]....
        /*4314*/ 	.word	0x0001f360
        /*4318*/ 	.word	0x00000003
        /*431c*/ 	.word	0x00000000
        /*4320*/ 	.short	0x010a
        /*4322*/ 	.byte	0x3f
	.zero		1


	//   ....[65]....
        /*4324*/ 	.word	0x0001f3b0
        /*4328*/ 	.word	0x00000003
        /*432c*/ 	.word	0x00000000
        /*4330*/ 	.short	0x010a
        /*4332*/ 	.byte	0x3f
	.zero		1


	//   ....[66]....
        /*4334*/ 	.word	0x0001f400
        /*4338*/ 	.word	0x00000003
        /*433c*/ 	.word	0x00000000
        /*4340*/ 	.short	0x010a
        /*4342*/ 	.byte	0x3f
	.zero		1


	//   ....[67]....
        /*4344*/ 	.word	0x0001f450
        /*4348*/ 	.word	0x00000003
        /*434c*/ 	.word	0x00000000
        /*4350*/ 	.short	0x010a
        /*4352*/ 	.byte	0x3f
	.zero		1


	//   ....[68]....
        /*4354*/ 	.word	0x0001f4a0
        /*4358*/ 	.word	0x00000003
        /*435c*/ 	.word	0x00000000
        /*4360*/ 	.short	0x010a
        /*4362*/ 	.byte	0x3f
	.zero		1


	//   ....[69]....
        /*4364*/ 	.word	0x0001f4f0
        /*4368*/ 	.word	0x00000003
        /*436c*/ 	.word	0x00000000
        /*4370*/ 	.short	0x010a
        /*4372*/ 	.byte	0x3f
	.zero		1


	//   ....[70]....
        /*4374*/ 	.word	0x0001f540
        /*4378*/ 	.word	0x00000003
        /*437c*/ 	.word	0x00000000
        /*4380*/ 	.short	0x010a
        /*4382*/ 	.byte	0x3f
	.zero		1


	//   ....[71]....
        /*4384*/ 	.word	0x0001f590
        /*4388*/ 	.word	0x00000003
        /*438c*/ 	.word	0x00000000
        /*4390*/ 	.short	0x010a
        /*4392*/ 	.byte	0x3f
	.zero		1


	//----- nvinfo : EIATTR_NUM_MBARRIERS
	.align		4
.L_30:
        /*4394*/ 	.byte	0x03, 0x38
        /*4396*/ 	.short	0x0020


	//----- nvinfo : EIATTR_EXIT_INSTR_OFFSETS
	.align		4
        /*4398*/ 	.byte	0x04, 0x1c
        /*439a*/ 	.short	(.L_32 - .L_31)


	//   ....[0]....
.L_31:
        /*439c*/ 	.word	0x00000b60


	//   ....[1]....
        /*43a0*/ 	.word	0x00001400


	//   ....[2]....
        /*43a4*/ 	.word	0x0001d2f0


	//   ....[3]....
        /*43a8*/ 	.word	0x0001d890


	//   ....[4]....
        /*43ac*/ 	.word	0x0001ef40


	//----- nvinfo : EIATTR_MAX_THREADS
	.align		4
.L_32:
        /*43b0*/ 	.byte	0x04, 0x05
        /*43b2*/ 	.short	(.L_34 - .L_33)
.L_33:
        /*43b4*/ 	.word	0x00000180
        /*43b8*/ 	.word	0x00000001
        /*43bc*/ 	.word	0x00000001


	//----- nvinfo : EIATTR_CRS_STACK_SIZE
	.align		4
.L_34:
        /*43c0*/ 	.byte	0x04, 0x1e
        /*43c2*/ 	.short	(.L_36 - .L_35)
.L_35:
        /*43c4*/ 	.word	0x00000000


	//----- nvinfo : EIATTR_CBANK_PARAM_SIZE
	.align		4
.L_36:
        /*43c8*/ 	.byte	0x03, 0x19
        /*43ca*/ 	.short	0x0470


	//----- nvinfo : EIATTR_PARAM_CBANK
	.align		4
        /*43cc*/ 	.byte	0x04, 0x0a
        /*43ce*/ 	.short	(.L_38 - .L_37)
	.align		4
.L_37:
        /*43d0*/ 	.word	index@(.nv.constant0._ZN7cutlass13device_kernelINS_4gemm6kernel13GemmUniversalIN4cute5tupleIJiiiiEEENS1_10collective13CollectiveMmaINS1_37MainloopSm90TmaGmmaWarpSpecializedFP8ILi15ENS5_IJNS4_1CILi2EEENSA_ILi1EEESC_EEENS1_35KernelTmaWarpSpecializedCooperativeEEENS5_IJNSA_ILi256EEENSA_ILi224EEENSA_ILi32EEEEEENS_12float_e4m3_tENS5_IJlSC_lEEESK_SL_NS4_8TiledMMAINS4_8MMA_AtomIJNS4_4SM904GMMA30MMA_64x32x32_F32E4M3E4M3_SS_TNILNSP_7ScaleInE1ELSR_1EEEEEENS4_6LayoutISD_NS5_IJSC_NSA_ILi0EEESV_EEEEENS5_IJNS4_10UnderscoreESY_SY_EEEEENS4_13SM90_TMA_LOADENS4_14ComposedLayoutINS4_7SwizzleILi1ELi4ELi3EEENS4_18smem_ptr_flag_bitsILi8EEENSU_INS5_IJNSA_ILi8EEESI_EEENS5_IJSI_SC_EEEEEEEvNS4_8identityENS4_23SM90_TMA_LOAD_MULTICASTES1B_vS1C_EENS_8epilogue10collective6detail29Sm90TmaWarpSpecializedAdapterINS1G_15DefaultEpilogueISK_SL_SL_NS1F_6thread17LinearCombinationISK_Li1EffLNS1K_9ScaleType4KindE0ELNS_15FloatRoundStyleE2ESK_EENS1_15EpilogueDefaultEEEEEvvEEEEvNT_6ParamsE)
        /*43d4*/ 	.short	0x0210
        /*43d6*/ 	.short	0x0470


	//----- nvinfo : EIATTR_SW_WAR
	.align		4
.L_38:
        /*43d8*/ 	.byte	0x04, 0x36
        /*43da*/ 	.short	(.L_40 - .L_39)
.L_39:
        /*43dc*/ 	.word	0x00000008
.L_40:


//--------------------- .nv.callgraph             --------------------------
	.section	.nv.callgraph,"",@"SHT_CUDA_CALLGRAPH"
	.align	4
	.sectionentsize	8
	.align		4
        /*0000*/ 	.word	0x00000000
	.align		4
        /*0004*/ 	.word	0xffffffff
	.align		4
        /*0008*/ 	.word	0x00000000
	.align		4
        /*000c*/ 	.word	0xfffffffe
	.align		4
        /*0010*/ 	.word	0x00000000
	.align		4
        /*0014*/ 	.word	0xfffffffd
	.align		4
        /*0018*/ 	.word	0x00000000
	.align		4
        /*001c*/ 	.word	0xfffffffc


//--------------------- .nv.constant4             --------------------------
	.section	.nv.constant4,"a",@progbits
	.align	8
	.align		8
.nv.constant4:
        /*0000*/ 	.dword	_ZN40_INTERNAL_9a0fbedd_4_k_cu_014ec761_111744cuda3std3__45__cpo5beginE
	.align		8
        /*0008*/ 	.dword	_ZN40_INTERNAL_9a0fbedd_4_k_cu_014ec761_111744cuda3std3__45__cpo3endE
	.align		8
        /*0010*/ 	.dword	_ZN40_INTERNAL_9a0fbedd_4_k_cu_014ec761_111744cuda3std3__45__cpo6cbeginE
	.align		8
        /*0018*/ 	.dword	_ZN40_INTERNAL_9a0fbedd_4_k_cu_014ec761_111744cuda3std3__45__cpo4cendE
	.align		8
        /*0020*/ 	.dword	_ZN40_INTERNAL_9a0fbedd_4_k_cu_014ec761_111744cuda3std3__442_GLOBAL__N__9a0fbedd_4_k_cu_014ec761_111746ignoreE
	.align		8
        /*0028*/ 	.dword	_ZN40_INTERNAL_9a0fbedd_4_k_cu_014ec761_111744cuda3std3__419piecewise_constructE
	.align		8
        /*0030*/ 	.dword	_ZN40_INTERNAL_9a0fbedd_4_k_cu_014ec761_111744cuda3std3__48in_placeE
	.align		8
        /*0038*/ 	.dword	_ZN40_INTERNAL_9a0fbedd_4_k_cu_014ec761_111744cuda3std6ranges3__45__cpo4swapE
	.align		8
        /*0040*/ 	.dword	_ZN40_INTERNAL_9a0fbedd_4_k_cu_014ec761_111744cuda3std6ranges3__45__cpo9iter_moveE
	.align		8
        /*0048*/ 	.dword	_ZN40_INTERNAL_9a0fbedd_4_k_cu_014ec761_111744cute7productE
	.align		8
        /*0050*/ 	.dword	_ZN40_INTERNAL_9a0fbedd_4_k_cu_014ec761_111744cute1_E


//--------------------- .text._ZN7cutlass13device_kernelINS_4gemm6kernel13GemmUniversalIN4cute5tupleIJiiiiEEENS1_10collective13CollectiveMmaINS1_37MainloopSm90TmaGmmaWarpSpecializedFP8ILi15ENS5_IJNS4_1CILi2EEENSA_ILi1EEESC_EEENS1_35KernelTmaWarpSpecializedCooperativeEEENS5_IJNSA_ILi256EEENSA_ILi224EEENSA_ILi32EEEEEENS_12float_e4m3_tENS5_IJlSC_lEEESK_SL_NS4_8TiledMMAINS4_8MMA_AtomIJNS4_4SM904GMMA30MMA_64x32x32_F32E4M3E4M3_SS_TNILNSP_7ScaleInE1ELSR_1EEEEEENS4_6LayoutISD_NS5_IJSC_NSA_ILi0EEESV_EEEEENS5_IJNS4_10UnderscoreESY_SY_EEEEENS4_13SM90_TMA_LOADENS4_14ComposedLayoutINS4_7SwizzleILi1ELi4ELi3EEENS4_18smem_ptr_flag_bitsILi8EEENSU_INS5_IJNSA_ILi8EEESI_EEENS5_IJSI_SC_EEEEEEEvNS4_8identityENS4_23SM90_TMA_LOAD_MULTICASTES1B_vS1C_EENS_8epilogue10collective6detail29Sm90TmaWarpSpecializedAdapterINS1G_15DefaultEpilogueISK_SL_SL_NS1F_6thread17LinearCombinationISK_Li1EffLNS1K_9ScaleType4KindE0ELNS_15FloatRoundStyleE2ESK_EENS1_15EpilogueDefaultEEEEEvvEEEEvNT_6ParamsE --------------------------
	.section	.text._ZN7cutlass13device_kernelINS_4gemm6kernel13GemmUniversalIN4cute5tupleIJiiiiEEENS1_10collective13CollectiveMmaINS1_37MainloopSm90TmaGmmaWarpSpecializedFP8ILi15ENS5_IJNS4_1CILi2EEENSA_ILi1EEESC_EEENS1_35KernelTmaWarpSpecializedCooperativeEEENS5_IJNSA_ILi256EEENSA_ILi224EEENSA_ILi32EEEEEENS_12float_e4m3_tENS5_IJlSC_lEEESK_SL_NS4_8TiledMMAINS4_8MMA_AtomIJNS4_4SM904GMMA30MMA_64x32x32_F32E4M3E4M3_SS_TNILNSP_7ScaleInE1ELSR_1EEEEEENS4_6LayoutISD_NS5_IJSC_NSA_ILi0EEESV_EEEEENS5_IJNS4_10UnderscoreESY_SY_EEEEENS4_13SM90_TMA_LOADENS4_14ComposedLayoutINS4_7SwizzleILi1ELi4ELi3EEENS4_18smem_ptr_flag_bitsILi8EEENSU_INS5_IJNSA_ILi8EEESI_EEENS5_IJSI_SC_EEEEEEEvNS4_8identityENS4_23SM90_TMA_LOAD_MULTICASTES1B_vS1C_EENS_8epilogue10collective6detail29Sm90TmaWarpSpecializedAdapterINS1G_15DefaultEpilogueISK_SL_SL_NS1F_6thread17LinearCombinationISK_Li1EffLNS1K_9ScaleType4KindE0ELNS_15FloatRoundStyleE2ESK_EENS1_15EpilogueDefaultEEEEEvvEEEEvNT_6ParamsE,"ax",@progbits
	.align	128
.text._ZN7cutlass13device_kernelINS_4gemm6kernel13GemmUniversalIN4cute5tupleIJiiiiEEENS1_10collective13CollectiveMmaINS1_37MainloopSm90TmaGmmaWarpSpecializedFP8ILi15ENS5_IJNS4_1CILi2EEENSA_ILi1EEESC_EEENS1_35KernelTmaWarpSpecializedCooperativeEEENS5_IJNSA_ILi256EEENSA_ILi224EEENSA_ILi32EEEEEENS_12float_e4m3_tENS5_IJlSC_lEEESK_SL_NS4_8TiledMMAINS4_8MMA_AtomIJNS4_4SM904GMMA30MMA_64x32x32_F32E4M3E4M3_SS_TNILNSP_7ScaleInE1ELSR_1EEEEEENS4_6LayoutISD_NS5_IJSC_NSA_ILi0EEESV_EEEEENS5_IJNS4_10UnderscoreESY_SY_EEEEENS4_13SM90_TMA_LOADENS4_14ComposedLayoutINS4_7SwizzleILi1ELi4ELi3EEENS4_18smem_ptr_flag_bitsILi8EEENSU_INS5_IJNSA_ILi8EEESI_EEENS5_IJSI_SC_EEEEEEEvNS4_8identityENS4_23SM90_TMA_LOAD_MULTICASTES1B_vS1C_EENS_8epilogue10collective6detail29Sm90TmaWarpSpecializedAdapterINS1G_15DefaultEpilogueISK_SL_SL_NS1F_6thread17LinearCombinationISK_Li1EffLNS1K_9ScaleType4KindE0ELNS_15FloatRoundStyleE2ESK_EENS1_15EpilogueDefaultEEEEEvvEEEEvNT_6ParamsE:
        .type           _ZN7cutlass13device_kernelINS_4gemm6kernel13GemmUniversalIN4cute5tupleIJiiiiEEENS1_10collective13CollectiveMmaINS1_37MainloopSm90TmaGmmaWarpSpecializedFP8ILi15ENS5_IJNS4_1CILi2EEENSA_ILi1EEESC_EEENS1_35KernelTmaWarpSpecializedCooperativeEEENS5_IJNSA_ILi256EEENSA_ILi224EEENSA_ILi32EEEEEENS_12float_e4m3_tENS5_IJlSC_lEEESK_SL_NS4_8TiledMMAINS4_8MMA_AtomIJNS4_4SM904GMMA30MMA_64x32x32_F32E4M3E4M3_SS_TNILNSP_7ScaleInE1ELSR_1EEEEEENS4_6LayoutISD_NS5_IJSC_NSA_ILi0EEESV_EEEEENS5_IJNS4_10UnderscoreESY_SY_EEEEENS4_13SM90_TMA_LOADENS4_14ComposedLayoutINS4_7SwizzleILi1ELi4ELi3EEENS4_18smem_ptr_flag_bitsILi8EEENSU_INS5_IJNSA_ILi8EEESI_EEENS5_IJSI_SC_EEEEEEEvNS4_8identityENS4_23SM90_TMA_LOAD_MULTICASTES1B_vS1C_EENS_8epilogue10collective6detail29Sm90TmaWarpSpecializedAdapterINS1G_15DefaultEpilogueISK_SL_SL_NS1F_6thread17LinearCombinationISK_Li1EffLNS1K_9ScaleType4KindE0ELNS_15FloatRoundStyleE2ESK_EENS1_15EpilogueDefaultEEEEEvvEEEEvNT_6ParamsE,@function
        .size           _ZN7cutlass13device_kernelINS_4gemm6kernel13GemmUniversalIN4cute5tupleIJiiiiEEENS1_10collective13CollectiveMmaINS1_37MainloopSm90TmaGmmaWarpSpecializedFP8ILi15ENS5_IJNS4_1CILi2EEENSA_ILi1EEESC_EEENS1_35KernelTmaWarpSpecializedCooperativeEEENS5_IJNSA_ILi256EEENSA_ILi224EEENSA_ILi32EEEEEENS_12float_e4m3_tENS5_IJlSC_lEEESK_SL_NS4_8TiledMMAINS4_8MMA_AtomIJNS4_4SM904GMMA30MMA_64x32x32_F32E4M3E4M3_SS_TNILNSP_7ScaleInE1ELSR_1EEEEEENS4_6LayoutISD_NS5_IJSC_NSA_ILi0EEESV_EEEEENS5_IJNS4_10UnderscoreESY_SY_EEEEENS4_13SM90_TMA_LOADENS4_14ComposedLayoutINS4_7SwizzleILi1ELi4ELi3EEENS4_18smem_ptr_flag_bitsILi8EEENSU_INS5_IJNSA_ILi8EEESI_EEENS5_IJSI_SC_EEEEEEEvNS4_8identityENS4_23SM90_TMA_LOAD_MULTICASTES1B_vS1C_EENS_8epilogue10collective6detail29Sm90TmaWarpSpecializedAdapterINS1G_15DefaultEpilogueISK_SL_SL_NS1F_6thread17LinearCombinationISK_Li1EffLNS1K_9ScaleType4KindE0ELNS_15FloatRoundStyleE2ESK_EENS1_15EpilogueDefaultEEEEEvvEEEEvNT_6ParamsE,(.L_x_549 - _ZN7cutlass13device_kernelINS_4gemm6kernel13GemmUniversalIN4cute5tupleIJiiiiEEENS1_10collective13CollectiveMmaINS1_37MainloopSm90TmaGmmaWarpSpecializedFP8ILi15ENS5_IJNS4_1CILi2EEENSA_ILi1EEESC_EEENS1_35KernelTmaWarpSpecializedCooperativeEEENS5_IJNSA_ILi256EEENSA_ILi224EEENSA_ILi32EEEEEENS_12float_e4m3_tENS5_IJlSC_lEEESK_SL_NS4_8TiledMMAINS4_8MMA_AtomIJNS4_4SM904GMMA30MMA_64x32x32_F32E4M3E4M3_SS_TNILNSP_7ScaleInE1ELSR_1EEEEEENS4_6LayoutISD_NS5_IJSC_NSA_ILi0EEESV_EEEEENS5_IJNS4_10UnderscoreESY_SY_EEEEENS4_13SM90_TMA_LOADENS4_14ComposedLayoutINS4_7SwizzleILi1ELi4ELi3EEENS4_18smem_ptr_flag_bitsILi8EEENSU_INS5_IJNSA_ILi8EEESI_EEENS5_IJSI_SC_EEEEEEEvNS4_8identityENS4_23SM90_TMA_LOAD_MULTICASTES1B_vS1C_EENS_8epilogue10collective6detail29Sm90TmaWarpSpecializedAdapterINS1G_15DefaultEpilogueISK_SL_SL_NS1F_6thread17LinearCombinationISK_Li1EffLNS1K_9ScaleType4KindE0ELNS_15FloatRoundStyleE2ESK_EENS1_15EpilogueDefaultEEEEEvvEEEEvNT_6ParamsE)
        .other          _ZN7cutlass13device_kernelINS_4gemm6kernel13GemmUniversalIN4cute5tupleIJiiiiEEENS1_10collective13CollectiveMmaINS1_37MainloopSm90TmaGmmaWarpSpecializedFP8ILi15ENS5_IJNS4_1CILi2EEENSA_ILi1EEESC_EEENS1_35KernelTmaWarpSpecializedCooperativeEEENS5_IJNSA_ILi256EEENSA_ILi224EEENSA_ILi32EEEEEENS_12float_e4m3_tENS5_IJlSC_lEEESK_SL_NS4_8TiledMMAINS4_8MMA_AtomIJNS4_4SM904GMMA30MMA_64x32x32_F32E4M3E4M3_SS_TNILNSP_7ScaleInE1ELSR_1EEEEEENS4_6LayoutISD_NS5_IJSC_NSA_ILi0EEESV_EEEEENS5_IJNS4_10UnderscoreESY_SY_EEEEENS4_13SM90_TMA_LOADENS4_14ComposedLayoutINS4_7SwizzleILi1ELi4ELi3EEENS4_18smem_ptr_flag_bitsILi8EEENSU_INS5_IJNSA_ILi8EEESI_EEENS5_IJSI_SC_EEEEEEEvNS4_8identityENS4_23SM90_TMA_LOAD_MULTICASTES1B_vS1C_EENS_8epilogue10collective6detail29Sm90TmaWarpSpecializedAdapterINS1G_15DefaultEpilogueISK_SL_SL_NS1F_6thread17LinearCombinationISK_Li1EffLNS1K_9ScaleType4KindE0ELNS_15FloatRoundStyleE2ESK_EENS1_15EpilogueDefaultEEEEEvvEEEEvNT_6ParamsE,@"STO_CUDA_ENTRY STV_DEFAULT"
_ZN7cutlass13device_kernelINS_4gemm6kernel13GemmUniversalIN4cute5tupleIJiiiiEEENS1_10collective13CollectiveMmaINS1_37MainloopSm90TmaGmmaWarpSpecializedFP8ILi15ENS5_IJNS4_1CILi2EEENSA_ILi1EEESC_EEENS1_35KernelTmaWarpSpecializedCooperativeEEENS5_IJNSA_ILi256EEENSA_ILi224EEENSA_ILi32EEEEEENS_12float_e4m3_tENS5_IJlSC_lEEESK_SL_NS4_8TiledMMAINS4_8MMA_AtomIJNS4_4SM904GMMA30MMA_64x32x32_F32E4M3E4M3_SS_TNILNSP_7ScaleInE1ELSR_1EEEEEENS4_6LayoutISD_NS5_IJSC_NSA_ILi0EEESV_EEEEENS5_IJNS4_10UnderscoreESY_SY_EEEEENS4_13SM90_TMA_LOADENS4_14ComposedLayoutINS4_7SwizzleILi1ELi4ELi3EEENS4_18smem_ptr_flag_bitsILi8EEENSU_INS5_IJNSA_ILi8EEESI_EEENS5_IJSI_SC_EEEEEEEvNS4_8identityENS4_23SM90_TMA_LOAD_MULTICASTES1B_vS1C_EENS_8epilogue10collective6detail29Sm90TmaWarpSpecializedAdapterINS1G_15DefaultEpilogueISK_SL_SL_NS1F_6thread17LinearCombinationISK_Li1EffLNS1K_9ScaleType4KindE0ELNS_15FloatRoundStyleE2ESK_EENS1_15EpilogueDefaultEEEEEvvEEEEvNT_6ParamsE:
[----:B------:R-:W0:Y:S02]  /*0000*/  LDC R1, c[0x0][0x28] ;  /* 0x00000a00ff017b82 */ /* 0x000e240000000800 */
[----:B0-----:R-:W-:Y:S01]  /*0010*/  VIADD R1, R1, 0xfffffc28 ;  /* 0xfffffc2801017836 */ /* 0x001fe20000000000 */
[----:B------:R-:W0:Y:S01]  /*0020*/  S2R R4, SR_TID.X ;  /* 0x0000000000047919 */ /* 0x000e220000002100 */
[----:B------:R-:W-:Y:S01]  /*0030*/  ELECT P0, URZ, PT ;  /* 0x00000000003f782f */ /* 0x000fe20003800000 */
[----:B------:R-:W-:Y:S01]  /*0040*/  BSSY B0, `(.L_x_0) ;  /* 0x0000015000007945 */ /* 0x000fe20003800000 */
[--C-:B0-----:R-:W-:Y:S02]  /*0050*/  SHF.R.U32.HI R0, RZ, 0x5, R4.reuse ;  /* 0x00000005ff007819 */ /* 0x101fe40000011604 */
[----:B------:R-:W-:-:S03]  /*0060*/  SHF.R.U32.HI R2, RZ, 0x7, R4 ;  /* 0x00000007ff027819 */ /* 0x000fc60000011604 */
[----:B------:R-:W0:Y:S04]  /*0070*/  SHFL.IDX PT, R3, R0, RZ, 0x1f ;  /* 0x00001fff00037589 */ /* 0x000e2800000e0000 */
[----:B------:R-:W1:Y:S01]  /*0080*/  SHFL.IDX PT, R2, R2, RZ, 0x1f ;  /* 0x00001fff02027589 */ /* 0x000e6200000e0000 */
[----:B0-----:R-:W-:Y:S02]  /*0090*/  R2UR UR4, R3 ;  /* 0x00000000030472ca */ /* 0x001fe400000e0000 */
[----:B-1----:R-:W-:-:S11]  /*00a0*/  R2UR UR8, R2 ;  /* 0x00000000020872ca */ /* 0x002fd600000e0000 */
[----:B------:R-:W-:Y:S02]  /*00b0*/  USHF.R.S32.HI UR5, URZ, 0x1f, UR4 ;  /* 0x0000001f3f057899 */ /* 0x000fe40008011404 */
[----:B------:R-:W-:Y:S02]  /*00c0*/  ISETP.NE.OR P0, PT, RZ, UR4, !P0 ;  /* 0x00000004ff007c0c */ /* 0x000fe4000c705670 */
[----:B------:R-:W-:-:S04]  /*00d0*/  ULEA.HI UR5, UR5, UR4, URZ, 0x2 ;  /* 0x0000000405057291 */ /* 0x000fc8000f8f103f */
[----:B------:R-:W-:-:S04]  /*00e0*/  ULOP3.LUT UR5, UR5, 0xfffffffc, URZ, 0xc0, !UPT ;  /* 0xfffffffc05057892 */ /* 0x000fc8000f8ec03f */
[----:B------:R-:W-:-:S03]  /*00f0*/  UIADD3 UR6, UR4, -UR5, URZ ;  /* 0x8000000504067290 */ /* 0x000fc6000fffe03f */
[----:B------:R-:W-:Y:S09]  /*0100*/  @P0 BRA `(.L_x_1) ;  /* 0x0000000000200947 */ /* 0x000ff20003800000 */
[----:B------:R-:W-:Y:S02]  /*0110*/  ULDC.64 UR4, c[0x0][0x198] ;  /* 0x0000660000047ab9 */ /* 0x000fe40000000a00 */
[----:B------:R-:W-:Y:S02]  /*0120*/  UIADD3 UR10, UP0, UR4, 0xf0, URZ ;  /* 0x000000f0040a7890 */ /* 0x000fe4000ff1e03f */
[----:B------:R-:W-:Y:S02]  /*0130*/  UIADD3 UR4, UP1, UR4, 0x1f0, URZ ;  /* 0x000001f004047890 */ /* 0x000fe4000ff3e03f */
[----:B------:R-:W-:Y:S02]  /*0140*/  UIADD3.X UR11, URZ, UR5, URZ, UP0, !UPT ;  /* 0x000000053f0b7290 */ /* 0x000fe400087fe43f */
[----:B------:R-:W-:-:S07]  /*0150*/  UIADD3.X UR5, URZ, UR5, URZ, UP1, !UPT ;  /* 0x000000053f057290 */ /* 0x000fce0008ffe43f */
[----:B------:R0:W-:Y:S02]  /*0160*/  UTMACCTL.PF [UR10] ;  /* 0x000000000a0079b9 */ /* 0x0001e40008040000 */
[----:B------:R0:W-:Y:S02]  /*0170*/  UTMACCTL.PF [UR4] ;  /* 0x00000000040079b9 */ /* 0x0001e40008040000 */
[----:B0-----:R-:W-:Y:S01]  /*0180*/  NOP ;  /* 0x0000000000007918 */ /* 0x001fe20000000000 */
.L_x_1:
[----:B------:R-:W-:Y:S05]  /*0190*/  BSYNC B0 ;  /* 0x0000000000007941 */ /* 0x000fea0003800000 */
.L_x_0:
[----:B------:R-:W0:Y:S01]  /*01a0*/  SHFL.IDX PT, R3, R0, RZ, 0x1f ;  /* 0x00001fff00037589 */ /* 0x000e2200000e0000 */
[----:B------:R-:W-:Y:S01]  /*01b0*/  UISETP.NE.AND UP0, UPT, UR6, 0x3, UPT ;  /* 0x000000030600788c */ /* 0x000fe2000bf05270 */
[----:B------:R-:W-:Y:S01]  /*01c0*/  ISETP.NE.AND P1, PT, RZ, UR8, PT ;  /* 0x00000008ff007c0c */ /* 0x000fe2000bf25270 */
[----:B------:R-:W-:Y:S02]  /*01d0*/  UIADD3 UR11, UR8, -0x1, URZ ;  /* 0xffffffff080b7890 */ /* 0x000fe4000fffe03f */
[----:B------:R-:W-:Y:S02]  /*01e0*/  UISETP.EQ.OR UP0, UPT, UR6, URZ, !UP0 ;  /* 0x0000003f0600728c */ /* 0x000fe4000c702670 */
[----:B------:R-:W-:Y:S02]  /*01f0*/  UISETP.GE.U32.AND UP1, UPT, UR11, 0x2, UPT ;  /* 0x000000020b00788c */ /* 0x000fe4000bf26070 */
[----:B------:R-:W-:-:S04]  /*0200*/  UISETP.EQ.AND UP0, UPT, UR8, URZ, UP0 ;  /* 0x0000003f0800728c */ /* 0x000fc80008702270 */
[----:B------:R-:W-:-:S04]  /*0210*/  USEL UR7, URZ, 0x1, !UP0 ;  /* 0x000000013f077887 */ /* 0x000fc8000c000000 */
[----:B------:R-:W-:Y:S01]  /*0220*/  USEL UR7, UR7, 0x2, UP1 ;  /* 0x0000000207077887 */ /* 0x000fe20008800000 */
[----:B0-----:R-:W-:-:S13]  /*0230*/  ISETP.NE.AND P0, PT, R3, RZ, PT ;  /* 0x000000ff0300720c */ /* 0x001fda0003f05270 */
[----:B------:R-:W-:Y:S05]  /*0240*/  @P0 BRA `(.L_x_2) ;  /* 0x0000000000bc0947 */ /* 0x000fea0003800000 */
[----:B------:R-:W-:Y:S01]  /*0250*/  ELECT P0, URZ, PT ;  /* 0x00000000003f782f */ /* 0x000fe20003800000 */
[----:B------:R-:W-:-:S12]  /*0260*/  BSSY B0, `(.L_x_2) ;  /* 0x000002d000007945 */ /* 0x000fd80003800000 */
[----:B------:R-:W-:Y:S05]  /*0270*/  @!P0 BRA `(.L_x_3) ;  /* 0x0000000000ac8947 */ /* 0x000fea0003800000 */
[----:B------:R-:W0:Y:S01]  /*0280*/  S2UR UR10, SR_CgaCtaId ;  /* 0x00000000000a79c3 */ /* 0x000e220000008800 */
[----:B------:R-:W-:Y:S01]  /*0290*/  UMOV UR4, 0x400 ;  /* 0x0000040000047882 */ /* 0x000fe20000000000 */
[----:B------:R-:W-:Y:S01]  /*02a0*/  UMOV UR5, 0x1 ;  /* 0x0000000100057882 */ /* 0x000fe20000000000 */
[----:B------:R-:W-:Y:S02]  /*02b0*/  UMOV UR8, 0x4 ;  /* 0x0000000400087882 */ /* 0x000fe40000000000 */
[----:B------:R-:W-:-:S04]  /*02c0*/  UIADD3 UR8, -UR8, 0x100000, URZ ;  /* 0x0010000008087890 */ /* 0x000fc8000fffe13f */
[----:B------:R-:W-:Y:S02]  /*02d0*/  USHF.L.U32 UR9, UR8, 0xb, URZ ;  /* 0x0000000b08097899 */ /* 0x000fe4000800063f */
[----:B------:R-:W-:Y:S02]  /*02e0*/  USHF.L.U32 UR8, UR8, 0x1, URZ ;  /* 0x0000000108087899 */ /* 0x000fe4000800063f */
[----:B0-----:R-:W-:Y:S02]  /*02f0*/  ULEA UR10, UR10, UR4, 0x18 ;  /* 0x000000040a0a7291 */ /* 0x001fe4000f8ec03f */
[----:B------:R-:W-:-:S04]  /*0300*/  UIADD3 UR4, -UR5, 0x100000, URZ ;  /* 0x0010000005047890 */ /* 0x000fc8000fffe13f */
[----:B------:R-:W-:Y:S02]  /*0310*/  USHF.L.U32 UR5, UR4, 0xb, URZ ;  /* 0x0000000b04057899 */ /* 0x000fe4000800063f */
[----:B------:R-:W-:Y:S01]  /*0320*/  USHF.L.U32 UR4, UR4, 0x1, URZ ;  /* 0x0000000104047899 */ /* 0x000fe2000800063f */
[----:B------:R-:W0:Y:S11]  /*0330*/  FENCE.VIEW.ASYNC.S ;  /* 0x00000000000073c6 */ /* 0x000e360000000000 */
[----:B0-----:R0:W1:Y:S01]  /*0340*/  SYNCS.EXCH.64 URZ, [UR10], UR4 ;  /* 0x000000040a3f75b2 */ /* 0x0010620008000100 */
[----:B------:R0:W2:Y:S01]  /*0350*/  SYNCS.EXCH.64 URZ, [UR10+0x78], UR8 ;  /* 0x000078080a3f75b2 */ /* 0x0000a20008000100 */
[----:B------:R0:W3:Y:S01]  /*0360*/  SYNCS.EXCH.64 URZ, [UR10+0x8], UR4 ;  /* 0x000008040a3f75b2 */ /* 0x0000e20008000100 */
[----:B------:R0:W4:Y:S01]  /*0370*/  SYNCS.EXCH.64 URZ, [UR10+0x80], UR8 ;  /* 0x000080080a3f75b2 */ /* 0x0001220008000100 */
[----:B------:R0:W0:Y:S01]  /*0380*/  SYNCS.EXCH.64 URZ, [UR10+0x10], UR4 ;  /* 0x000010040a3f75b2 */ /* 0x0000220008000100 */
        /* <DEDUP_REMOVED lines=25> */
[----:B-1234-:R-:W-:Y:S01]  /*0520*/  NOP ;  /* 0x0000000000007918 */ /* 0x01efe20000000000 */
.L_x_3:
[----:B0-----:R-:W-:Y:S05]  /*0530*/  BSYNC B0 ;  /* 0x0000000000007941 */ /* 0x001fea0003800000 */
.L_x_2:
[----:B------:R-:W-:Y:S01]  /*0540*/  SHF.R.S32.HI R2, RZ, 0x1f, R4 ;  /* 0x0000001fff027819 */ /* 0x000fe20000011404 */
[----:B------:R-:W0:Y:S01]  /*0550*/  SHFL.IDX PT, R0, R0, RZ, 0x1f ;  /* 0x00001fff00007589 */ /* 0x000e2200000e0000 */
[----:B------:R-:W1:Y:S01]  /*0560*/  S2UR UR10, SR_CTAID.X ;  /* 0x00000000000a79c3 */ /* 0x000e620000002500 */
[----:B------:R-:W-:Y:S02]  /*0570*/  ELECT P0, URZ, PT ;  /* 0x00000000003f782f */ /* 0x000fe40003800000 */
[----:B------:R-:W-:Y:S01]  /*0580*/  LEA.HI R2, R2, R4, RZ, 0x7 ;  /* 0x0000000402027211 */ /* 0x000fe200078f38ff */
[----:B------:R-:W-:Y:S01]  /*0590*/  ULDC UR4, c[0x0][0x150] ;  /* 0x0000540000047ab9 */ /* 0x000fe20000000800 */
[----:B------:R-:W-:Y:S01]  /*05a0*/  SHF.R.S32.HI R6, RZ, 0x1f, R3 ;  /* 0x0000001fff067819 */ /* 0x000fe20000011403 */
[----:B------:R-:W-:Y:S01]  /*05b0*/  NOP ;  /* 0x0000000000007918 */ /* 0x000fe20000000000 */
[----:B------:R-:W-:Y:S01]  /*05c0*/  LOP3.LUT R2, R2, 0xffffff80, RZ, 0xc0, !PT ;  /* 0xffffff8002027812 */ /* 0x000fe200078ec0ff */
[----:B------:R-:W-:Y:S01]  /*05d0*/  NOP ;  /* 0x0000000000007918 */ /* 0x000fe20000000000 */
[----:B------:R-:W-:Y:S01]  /*05e0*/  LEA.HI R6, R6, R3, RZ, 0x2 ;  /* 0x0000000306067211 */ /* 0x000fe200078f10ff */
[----:B------:R-:W2:Y:S02]  /*05f0*/  LDC R8, c[0x0][0x144] ;  /* 0x00005100ff087b82 */ /* 0x000ea40000000800 */
[----:B------:R-:W-:Y:S01]  /*0600*/  IMAD.IADD R4, R4, 0x1, -R2 ;  /* 0x0000000104047824 */ /* 0x000fe200078e0a02 */
[----:B------:R-:W-:Y:S01]  /*0610*/  LOP3.LUT R6, R6, 0x3ffffffc, RZ, 0xc0, !PT ;  /* 0x3ffffffc06067812 */ /* 0x000fe200078ec0ff */
[----:B------:R-:W3:Y:S03]  /*0620*/  S2R R2, SR_CTAID.Y ;  /* 0x0000000000027919 */ /* 0x000ee60000002600 */
[----:B------:R-:W-:Y:S01]  /*0630*/  SHF.R.S32.HI R5, RZ, 0x1f, R4 ;  /* 0x0000001fff057819 */ /* 0x000fe20000011404 */
[----:B------:R-:W-:Y:S01]  /*0640*/  IMAD.IADD R6, R3, 0x1, -R6 ;  /* 0x0000000103067824 */ /* 0x000fe200078e0a06 */
[----:B------:R-:W4:Y:S02]  /*0650*/  LDC R13, c[0x0][0x148] ;  /* 0x00005200ff0d7b82 */ /* 0x000f240000000800 */
[----:B------:R-:W-:-:S02]  /*0660*/  LEA.HI R5, R5, R4, RZ, 0x3 ;  /* 0x0000000405057211 */ /* 0x000fc400078f18ff */
[----:B0-----:R-:W-:Y:S02]  /*0670*/  ISETP.NE.OR P0, PT, R0, RZ, !P0 ;  /* 0x000000ff0000720c */ /* 0x001fe40004705670 */
[--C-:B------:R-:W-:Y:S02]  /*0680*/  SHF.R.S32.HI R0, RZ, 0x3, R5.reuse ;  /* 0x00000003ff007819 */ /* 0x100fe40000011405 */
[----:B------:R-:W-:Y:S02]  /*0690*/  SHF.R.S32.HI R5, RZ, 0x1f, R5 ;  /* 0x0000001fff057819 */ /* 0x000fe40000011405 */
[----:B-1----:R-:W-:Y:S02]  /*06a0*/  I2FP.F32.U32 R7, UR10 ;  /* 0x0000000a00077c45 */ /* 0x002fe40008201000 */
[----:B------:R-:W-:-:S03]  /*06b0*/  LEA.HI R5, R5, R0, RZ, 0x2 ;  /* 0x0000000005057211 */ /* 0x000fc600078f10ff */
[----:B------:R-:W-:Y:S01]  /*06c0*/  FMUL R7, R7, UR4 ;  /* 0x0000000407077c20 */ /* 0x000fe20008400000 */
[----:B------:R-:W-:Y:S01]  /*06d0*/  LOP3.LUT R5, R5, 0xfffffffc, RZ, 0xc0, !PT ;  /* 0xfffffffc05057812 */ /* 0x000fe200078ec0ff */
[----:B------:R-:W-:Y:S01]  /*06e0*/  VOTEU.ALL UP0, P0 ;  /* 0x00000000003f7886 */ /* 0x000fe20000000000 */
[----:B------:R-:W-:Y:S01]  /*06f0*/  ULDC UR4, c[0x0][0x154] ;  /* 0x0000550000047ab9 */ /* 0x000fe20000000800 */
[----:B------:R-:W-:Y:S02]  /*0700*/  VOTEU.ALL UP1, P0 ;  /* 0x00000000003f7886 */ /* 0x000fe40000020000 */
[----:B------:R-:W0:Y:S01]  /*0710*/  F2I.U32.TRUNC.NTZ R7, R7 ;  /* 0x0000000700077305 */ /* 0x000e22000020f000 */
[----:B------:R-:W-:Y:S01]  /*0720*/  IMAD.IADD R5, R0, 0x1, -R5 ;  /* 0x0000000100057824 */ /* 0x000fe200078e0a05 */
[----:B------:R-:W1:Y:S01]  /*0730*/  @!UP0 S2UR UR9, SR_CgaCtaId ;  /* 0x00000000000989c3 */ /* 0x000e620000008800 */
[----:B------:R-:W-:Y:S02]  /*0740*/  @!UP0 UMOV UR8, 0x400 ;  /* 0x0000040000088882 */ /* 0x000fe40000000000 */
[----:B------:R-:W-:Y:S01]  /*0750*/  IMAD R5, R6, 0x4, R5 ;  /* 0x0000000406057824 */ /* 0x000fe200078e0205 */
[----:B---3--:R-:W-:-:S04]  /*0760*/  I2FP.F32.U32 R6, R2 ;  /* 0x0000000200067245 */ /* 0x008fc80000201000 */
[----:B------:R-:W-:Y:S01]  /*0770*/  LEA.HI R0, R5, R5, RZ, 0x1 ;  /* 0x0000000505007211 */ /* 0x000fe200078f08ff */
[----:B------:R-:W-:Y:S01]  /*0780*/  FMUL R6, R6, UR4 ;  /* 0x0000000406067c20 */ /* 0x000fe20008400000 */
[----:B------:R-:W-:Y:S02]  /*0790*/  UMOV UR4, 0x20 ;  /* 0x0000002000047882 */ /* 0x000fe40000000000 */
[----:B------:R-:W-:Y:S01]  /*07a0*/  LOP3.LUT R0, R0, 0xfffffffe, RZ, 0xc0, !PT ;  /* 0xfffffffe00007812 */ /* 0x000fe200078ec0ff */
[----:B0-----:R-:W-:Y:S01]  /*07b0*/  IMAD.MOV R11, RZ, RZ, -R7 ;  /* 0x000000ffff0b7224 */ /* 0x001fe200078e0a07 */
[----:B------:R-:W-:-:S04]  /*07c0*/  @!UP0 UIADD3 UR4, -UR4, 0x100000, URZ ;  /* 0x0010000004048890 */ /* 0x000fc8000fffe13f */
[----:B------:R-:W-:Y:S02]  /*07d0*/  @!UP0 USHF.L.U32 UR5, UR4, 0xb, URZ ;  /* 0x0000000b04058899 */ /* 0x000fe4000800063f */
[----:B------:R-:W-:Y:S01]  /*07e0*/  @!UP0 USHF.L.U32 UR4, UR4, 0x1, URZ ;  /* 0x0000000104048899 */ /* 0x000fe2000800063f */
[----:B------:R-:W0:Y:S01]  /*07f0*/  F2I.U32.TRUNC.NTZ R6, R6 ;  /* 0x0000000600067305 */ /* 0x000e22000020f000 */
[----:B------:R-:W3:Y:S01]  /*0800*/  LDC R7, c[0x0][0x140] ;  /* 0x00005000ff077b82 */ /* 0x000ee20000000800 */
[----:B--2---:R-:W-:Y:S02]  /*0810*/  IMAD R11, R8, R11, UR10 ;  /* 0x0000000a080b7e24 */ /* 0x004fe4000f8e020b */
[----:B------:R-:W-:-:S05]  /*0820*/  IMAD.IADD R0, R5, 0x1, -R0 ;  /* 0x0000000105007824 */ /* 0x000fca00078e0a00 */
[----:B------:R-:W-:Y:S01]  /*0830*/  ISETP.NE.AND P2, PT, R0, R11, PT ;  /* 0x0000000b0000720c */ /* 0x000fe20003f45270 */
[C---:B------:R-:W-:Y:S01]  /*0840*/  IMAD.SHL.U32 R0, R5.reuse, 0x4, RZ ;  /* 0x0000000405007824 */ /* 0x040fe200078e00ff */
[----:B-1----:R-:W-:Y:S01]  /*0850*/  @!UP0 ULEA UR8, UR9, UR8, 0x18 ;  /* 0x0000000809088291 */ /* 0x002fe2000f8ec03f */
[----:B------:R-:W-:Y:S01]  /*0860*/  VOTEU.ALL UP0, P0 ;  /* 0x00000000003f7886 */ /* 0x000fe20000000000 */
[----:B------:R-:W-:Y:S01]  /*0870*/  LOP3.LUT P0, RZ, R4, 0x7, RZ, 0xc0, !PT ;  /* 0x0000000704ff7812 */ /* 0x000fe2000780c0ff */
[----:B0-----:R-:W-:Y:S01]  /*0880*/  IMAD.MOV R12, RZ, RZ, -R6 ;  /* 0x000000ffff0c7224 */ /* 0x001fe200078e0a06 */
[----:B------:R-:W-:-:S03]  /*0890*/  LOP3.LUT R9, R5, 0xc, R0, 0x78, !PT ;  /* 0x0000000c05097812 */ /* 0x000fc600078e7800 */
[----:B----4-:R-:W-:Y:S01]  /*08a0*/  IMAD R5, R13, R12, R2 ;  /* 0x0000000c0d057224 */ /* 0x010fe200078e0202 */
[C---:B------:R-:W-:Y:S01]  /*08b0*/  ISETP.LT.U32.AND P0, PT, R9.reuse, 0x2, !P0 ;  /* 0x000000020900780c */ /* 0x040fe20004701070 */
[----:B------:R0:W-:Y:S02]  /*08c0*/  STL [R1+0x35c], R9 ;  /* 0x00035c0901007387 */ /* 0x0001e40000100800 */
[----:B------:R-:W-:Y:S02]  /*08d0*/  @P2 LEA.HI R0, R9, R9, RZ, 0x1 ;  /* 0x0000000909002211 */ /* 0x000fe400078f08ff */
[----:B------:R-:W1:Y:S02]  /*08e0*/  FENCE.VIEW.ASYNC.S ;  /* 0x00000000000073c6 */ /* 0x000e640000000000 */
[----:B-1----:R0:W1:Y:S01]  /*08f0*/  @!UP0 SYNCS.EXCH.64 URZ, [UR8+0x100], UR4 ;  /* 0x00010004083f85b2 */ /* 0x0020620008000100 */
[----:B---3--:R-:W-:Y:S02]  /*0900*/  ISETP.EQ.U32.AND P5, PT, R7, 0x1, PT ;  /* 0x000000010700780c */ /* 0x008fe40003fa2070 */
[----:B------:R-:W-:-:S04]  /*0910*/  @P2 SHF.R.S32.HI R0, RZ, 0x1, R0 ;  /* 0x00000001ff002819 */ /* 0x000fc80000011400 */
[----:B------:R-:W-:Y:S01]  /*0920*/  @P2 ISETP.NE.AND P3, PT, R0, R5, PT ;  /* 0x000000050000220c */ /* 0x000fe20003f65270 */
[----:B------:R-:W-:Y:S01]  /*0930*/  IMAD.MOV.U32 R0, RZ, RZ, 0x1 ;  /* 0x00000001ff007424 */ /* 0x000fe200078e00ff */
[----:B------:R-:W-:Y:S02]  /*0940*/  SEL R5, RZ, 0x1, !P0 ;  /* 0x00000001ff057807 */ /* 0x000fe40004000000 */
[----:B------:R-:W-:-:S04]  /*0950*/  @P2 SEL R0, RZ, 0x1, P3 ;  /* 0x00000001ff002807 */ /* 0x000fc80001800000 */
[----:B------:R-:W-:Y:S01]  /*0960*/  LOP3.LUT R0, R0, R5, RZ, 0xc0, !PT ;  /* 0x0000000500007212 */ /* 0x000fe200078ec0ff */
[----:B------:R0:W2:Y:S01]  /*0970*/  @!UP1 SYNCS.EXCH.64 URZ, [UR8+0x108], UR4 ;  /* 0x00010804083f95b2 */ /* 0x0000a20008000100 */
[----:B------:R-:W-:-:S03]  /*0980*/  NOP ;  /* 0x0000000000007918 */ /* 0x000fc60000000000 */
[----:B------:R0:W-:Y:S01]  /*0990*/  STL [R1+0x358], R0 ;  /* 0x0003580001007387 */ /* 0x0001e20000100800 */
[----:B-1----:R-:W-:Y:S05]  /*09a0*/  @!P5 BRA `(.L_x_4) ;  /* 0x000000000008d947 */ /* 0x002fea0003800000 */
[----:B--2---:R-:W-:Y:S01]  /*09b0*/  UCGABAR_ARV ;  /* 0x00000000000079c7 */ /* 0x004fe20008000000 */
[----:B------:R-:W-:Y:S05]  /*09c0*/  BRA `(.L_x_5) ;  /* 0x0000000000047947 */ /* 0x000fea0003800000 */
.L_x_4:
[----:B--2---:R-:W-:Y:S01]  /*09d0*/  NOP ;  /* 0x0000000000007918 */ /* 0x004fe20000000000 */
.L_x_5:
[----:B0-----:R-:W0:Y:S01]  /*09e0*/  LDC R0, c[0x0][0x65c] ;  /* 0x00019700ff007b82 */ /* 0x001e220000000800 */
[----:B------:R-:W-:Y:S02]  /*09f0*/  IMAD.U32 R4, RZ, RZ, UR10 ;  /* 0x0000000aff047e24 */ /* 0x000fe4000f8e00ff */
[----:B------:R-:W-:Y:S01]  /*0a00*/  IMAD.MOV.U32 R5, RZ, RZ, RZ ;  /* 0x000000ffff057224 */ /* 0x000fe200078e00ff */
[----:B0-----:R-:W-:-:S13]  /*0a10*/  ISETP.NE.AND P4, PT, R0, 0x1, PT ;  /* 0x000000010000780c */ /* 0x001fda0003f85270 */
[----:B------:R-:W0:Y:S01]  /*0a20*/  @P4 LDC R7, c[0x0][0x10] ;  /* 0x00000400ff074b82 */ /* 0x000e220000000800 */
[----:B------:R-:W-:Y:S02]  /*0a30*/  @P4 IMAD.MOV.U32 R3, RZ, RZ, RZ ;  /* 0x000000ffff034224 */ /* 0x000fe400078e00ff */
[----:B------:R-:W-:-:S05]  /*0a40*/  @P4 IMAD.MOV.U32 R15, RZ, RZ, RZ ;  /* 0x000000ffff0f4224 */ /* 0x000fca00078e00ff */
[----:B------:R-:W1:Y:S01]  /*0a50*/  @!P4 LDC R9, c[0x0][0xc] ;  /* 0x00000300ff09cb82 */ /* 0x000e620000000800 */
[----:B0-----:R-:W-:-:S04]  /*0a60*/  @P4 IMAD.WIDE.U32 R6, R7, UR10, R2 ;  /* 0x0000000a07064c25 */ /* 0x001fc8000f8e0002 */
[----:B------:R-:W-:Y:S02]  /*0a70*/  @P4 IMAD.MOV.U32 R8, RZ, RZ, R6 ;  /* 0x000000ffff084224 */ /* 0x000fe400078e0006 */
[----:B------:R-:W-:Y:S02]  /*0a80*/  @P4 IMAD.IADD R16, R7, 0x1, R15 ;  /* 0x0000000107104824 */ /* 0x000fe400078e020f */
[----:B-1----:R-:W-:-:S04]  /*0a90*/  @!P4 IMAD.WIDE.U32 R4, R2, R9, R4 ;  /* 0x000000090204c225 */ /* 0x002fc800078e0004 */
[----:B------:R-:W-:Y:S02]  /*0aa0*/  @!P4 IMAD.MOV.U32 R8, RZ, RZ, R4 ;  /* 0x000000ffff08c224 */ /* 0x000fe400078e0004 */
[----:B------:R-:W-:-:S03]  /*0ab0*/  @!P4 IMAD.MOV.U32 R16, RZ, RZ, R5 ;  /* 0x000000ffff10c224 */ /* 0x000fc600078e0005 */
[----:B------:R0:W-:Y:S04]  /*0ac0*/  STL [R1+0x364], R8 ;  /* 0x0003640801007387 */ /* 0x0001e80000100800 */
[----:B------:R0:W-:Y:S01]  /*0ad0*/  STL [R1+0x360], R16 ;  /* 0x0003601001007387 */ /* 0x0001e20000100800 */
[----:B------:R-:W-:Y:S05]  /*0ae0*/  @!P5 BRA `(.L_x_6) ;  /* 0x00000000000cd947 */ /* 0x000fea0003800000 */
[----:B------:R-:W-:Y:S01]  /*0af0*/  UCGABAR_WAIT ;  /* 0x0000000000007dc7 */ /* 0x000fe20008000000 */
[----:B------:R-:W-:Y:S01]  /*0b00*/  CCTL.IVALL ;  /* 0x00000000ff00798f */ /* 0x000fe20002000000 */
[----:B------:R-:W-:Y:S05]  /*0b10*/  BRA `(.L_x_7) ;  /* 0x0000000000047947 */ /* 0x000fea0003800000 */
.L_x_6:
[----:B------:R-:W-:Y:S06]  /*0b20*/  BAR.SYNC.DEFER_BLOCKING 0x0 ;  /* 0x0000000000007b1d */ /* 0x000fec0000010000 */
.L_x_7:
[----:B------:R-:W-:Y:S05]  /*0b30*/  @!P1 BRA `(.L_x_8) ;  /* 0x000001c400f09947 */ /* 0x000fea0003800000 */
[----:B------:R-:W-:-:S06]  /*0b40*/  UISETP.GT.U32.AND UP0, UPT, UR11, 0x1, UPT ;  /* 0x000000010b00788c */ /* 0x000fcc000bf04070 */
[----:B------:R-:W-:-:S13]  /*0b50*/  PLOP3.LUT P0, PT, PT, PT, UP0, 0x80, 0x0 ;  /* 0x000000000000781c */ /* 0x000fda0003f0f008 */
[----:B------:R-:W-:Y:S05]  /*0b60*/  @P0 EXIT ;  /* 0x000000000000094d */ /* 0x000fea0003800000 */
[----:B------:R-:W-:Y:S01]  /*0b70*/  IMAD.MOV.U32 R5, RZ, RZ, -0x1 ;  /* 0xffffffffff057424 */ /* 0x000fe200078e00ff */
[----:B------:R-:W-:Y:S01]  /*0b80*/  ULDC.64 UR4, c[0x0][0x650] ;  /* 0x0001940000047ab9 */ /* 0x000fe20000000a00 */
[----:B------:R-:W-:Y:S01]  /*0b90*/  IMAD.MOV.U32 R4, RZ, RZ, -0x1 ;  /* 0xffffffffff047424 */ /* 0x000fe200078e00ff */
[----:B------:R-:W-:Y:S01]  /*0ba0*/  ISETP.GE.U32.AND P0, PT, R8, UR4, PT ;  /* 0x0000000408007c0c */ /* 0x000fe2000bf06070 */
[----:B------:R-:W-:Y:S01]  /*0bb0*/  UMOV UR42, 0xffffffff ;  /* 0xffffffff002a7882 */ /* 0x000fe20000000000 */
[----:B------:R1:W-:Y:S01]  /*0bc0*/  STL [R1+0x36c], R5 ;  /* 0x00036c0501007387 */ /* 0x0003e20000100800 */
[----:B------:R-:W-:Y:S02]  /*0bd0*/  PRMT R0, RZ, 0x7610, R0 ;  /* 0x00007610ff007816 */ /* 0x000fe40000000000 */
[----:B------:R-:W-:Y:S01]  /*0be0*/  ISETP.GE.U32.AND.EX P0, PT, R16, UR5, PT, P0 ;  /* 0x0000000510007c0c */ /* 0x000fe2000bf06100 */
[----:B------:R1:W-:-:S12]  /*0bf0*/  STL [R1+0x368], R4 ;  /* 0x0003680401007387 */ /* 0x0003d80000100800 */
[----:B-1----:R-:W-:Y:S05]  /*0c00*/  @P0 BRA `(.L_x_9) ;  /* 0x00000004003c0947 */ /* 0x002fea0003800000 */
[----:B------:R-:W-:Y:S01]  /*0c10*/  ULDC.64 UR14, c[0x0][0x628] ;  /* 0x00018a00000e7ab9 */ /* 0x000fe20000000a00 */
[----:B------:R-:W1:Y:S01]  /*0c20*/  LDC.64 R6, c[0x0][0x620] ;  /* 0x00018800ff067b82 */ /* 0x000e620000000a00 */
[----:B------:R-:W-:Y:S01]  /*0c30*/  ISETP.NE.U32.AND P0, PT, RZ, UR14, PT ;  /* 0x0000000eff007c0c */ /* 0x000fe2000bf05070 */
[----:B------:R-:W-:Y:S01]  /*0c40*/  ULDC UR13, c[0x0][0x630] ;  /* 0x00018c00000d7ab9 */ /* 0x000fe20000000800 */
[----:B------:R-:W-:Y:S02]  /*0c50*/  R2UR UR4, R8 ;  /* 0x00000000080472ca */ /* 0x000fe400000e0000 */
[----:B------:R-:W-:Y:S02]  /*0c60*/  ISETP.NE.AND.EX P0, PT, RZ, UR15, PT, P0 ;  /* 0x0000000fff007c0c */ /* 0x000fe4000bf05300 */
[----:B------:R-:W-:-:S11]  /*0c70*/  R2UR UR5, R16 ;  /* 0x00000000100572ca */ /* 0x000fd600000e0000 */
[----:B------:R-:W-:Y:S05]  /*0c80*/  @!P0 BRA `(.L_x_10) ;  /* 0x0000000000308947 */ /* 0x000fea0003800000 */
[----:B------:R-:W-:Y:S01]  /*0c90*/  R2UR UR4, R8 ;  /* 0x00000000080472ca */ /* 0x000fe200000e0000 */
[----:B------:R-:W-:Y:S01]  /*0ca0*/  ULDC UR6, c[0x0][0x634] ;  /* 0x00018d0000067ab9 */ /* 0x000fe20000000800 */
[----:B------:R-:W-:-:S11]  /*0cb0*/  R2UR UR12, R16 ;  /* 0x00000000100c72ca */ /* 0x000fd600000e0000 */
[----:B------:R-:W-:-:S04]  /*0cc0*/  UIADD3 UR6, UP0, UR4, UR6, URZ ;  /* 0x0000000604067290 */ /* 0x000fc8000ff1e03f */
[----:B------:R-:W-:-:S04]  /*0cd0*/  UIADD3.X UR12, URZ, UR12, URZ, UP0, !UPT ;  /* 0x0000000c3f0c7290 */ /* 0x000fc800087fe43f */
[----:B------:R-:W-:-:S04]  /*0ce0*/  UIMAD.WIDE.U32 UR4, UR12, UR14, URZ ;  /* 0x0000000e0c0472a5 */ /* 0x000fc8000f8e003f */
[----:B------:R-:W-:Y:S02]  /*0cf0*/  UIMAD.WIDE.U32 UR8, UP0, UR6, UR15, UR4 ;  /* 0x0000000f060872a5 */ /* 0x000fe4000f800004 */
[----:B------:R-:W-:Y:S02]  /*0d00*/  UIMAD.WIDE.U32 UR4, UR6, UR14, URZ ;  /* 0x0000000e060472a5 */ /* 0x000fe4000f8e003f */
[----:B------:R-:W-:Y:S02]  /*0d10*/  UIADD3.X UR11, URZ, URZ, URZ, UP0, !UPT ;  /* 0x0000003f3f0b7290 */ /* 0x000fe400087fe43f */
[----:B------:R-:W-:Y:S01]  /*0d20*/  UIADD3 URZ, UP0, UR5, UR8, URZ ;  /* 0x00000008053f7290 */ /* 0x000fe2000ff1e03f */
[----:B------:R-:W-:-:S03]  /*0d30*/  UMOV UR10, UR9 ;  /* 0x00000009000a7c82 */ /* 0x000fc60008000000 */
[----:B------:R-:W-:-:S12]  /*0d40*/  UIMAD.WIDE.U32.X UR4, UR12, UR15, UR10, UP0 ;  /* 0x0000000f0c0472a5 */ /* 0x000fd800080e040a */
.L_x_10:
[----:B------:R-:W-:Y:S01]  /*0d50*/  USHF.R.U64 UR42, UR4, UR13, UR5 ;  /* 0x0000000d042a7299 */ /* 0x000fe20008001205 */
[----:B------:R-:W2:Y:S01]  /*0d60*/  LDC.64 R20, c[0x0][0x640] ;  /* 0x00019000ff147b82 */ /* 0x000ea20000000a00 */
[----:B------:R-:W-:Y:S01]  /*0d70*/  USHF.R.U32.HI UR4, URZ, UR13, UR5 ;  /* 0x0000000d3f047299 */ /* 0x000fe20008011605 */
[----:B------:R-:W-:Y:S02]  /*0d80*/  IMAD.MOV.U32 R4, RZ, RZ, R8 ;  /* 0x000000ffff047224 */ /* 0x000fe400078e0008 */
[----:B------:R-:W-:Y:S01]  /*0d90*/  IMAD R12, R13, R12, R2 ;  /* 0x0000000c0d0c7224 */ /* 0x000fe200078e0202 */
[----:B------:R-:W-:Y:S01]  /*0da0*/  IADD3 R3, P0, RZ, -UR42, RZ ;  /* 0x8000002aff037c10 */ /* 0x000fe2000ff1e0ff */
[----:B------:R-:W-:Y:S02]  /*0db0*/  IMAD.MOV.U32 R13, RZ, RZ, 0x1 ;  /* 0x00000001ff0d7424 */ /* 0x000fe400078e00ff */
[----:B------:R-:W3:Y:S02]  /*0dc0*/  LDC R10, c[0x0][0x618] ;  /* 0x00018600ff0a7b82 */ /* 0x000ee40000000800 */
[----:B------:R-:W-:-:S04]  /*0dd0*/  IMAD.X R5, RZ, RZ, ~UR4, P0 ;  /* 0x80000004ff057e24 */ /* 0x000fc800080e06ff */
[-C--:B-1----:R-:W-:Y:S02]  /*0de0*/  IMAD R0, R5, R6.reuse, RZ ;  /* 0x0000000605007224 */ /* 0x082fe400078e02ff */
[----:B------:R-:W1:Y:S01]  /*0df0*/  LDC R14, c[0x0][0x608] ;  /* 0x00018200ff0e7b82 */ /* 0x000e620000000800 */
[----:B------:R-:W-:Y:S02]  /*0e00*/  IMAD.MOV.U32 R5, RZ, RZ, R16 ;  /* 0x000000ffff057224 */ /* 0x000fe400078e0010 */
[----:B------:R-:W-:-:S05]  /*0e10*/  IMAD.WIDE.U32 R4, R3, R6, R4 ;  /* 0x0000000603047225 */ /* 0x000fca00078e0004 */
[----:B------:R-:W4:Y:S01]  /*0e20*/  LDC R18, c[0x0][0x658] ;  /* 0x00019600ff127b82 */ /* 0x000f220000000800 */
[----:B------:R-:W-:Y:S01]  /*0e30*/  IMAD R3, R3, R7, R0 ;  /* 0x0000000703037224 */ /* 0x000fe200078e0200 */
[----:B--2---:R-:W-:-:S03]  /*0e40*/  ISETP.NE.U32.AND P0, PT, R20, RZ, PT ;  /* 0x000000ff1400720c */ /* 0x004fc60003f05070 */
[----:B------:R-:W-:Y:S01]  /*0e50*/  IMAD.IADD R3, R5, 0x1, R3 ;  /* 0x0000000105037824 */ /* 0x000fe200078e0203 */
[----:B------:R-:W-:Y:S01]  /*0e60*/  ISETP.NE.AND.EX P0, PT, R21, RZ, PT, P0 ;  /* 0x000000ff1500720c */ /* 0x000fe20003f05300 */
[----:B------:R-:W-:Y:S01]  /*0e70*/  IMAD.MOV.U32 R5, RZ, RZ, -0x1 ;  /* 0xffffffffff057424 */ /* 0x000fe200078e00ff */
[----:B0-----:R-:W0:Y:S02]  /*0e80*/  LDC R16, c[0x0][0x600] ;  /* 0x00018000ff107b82 */ /* 0x001e240000000800 */
[-CC-:B---3--:R-:W-:Y:S02]  /*0e90*/  SHF.R.U64 R8, R4, R10.reuse, R3.reuse ;  /* 0x0000000a04087219 */ /* 0x188fe40000001203 */
[----:B------:R-:W-:-:S04]  /*0ea0*/  SHF.R.U32.HI R3, RZ, R10, R3 ;  /* 0x0000000aff037219 */ /* 0x000fc80000011603 */
[----:B------:R-:W2:Y:S01]  /*0eb0*/  LDC R15, c[0x0][0x648] ;  /* 0x00019200ff0f7b82 */ /* 0x000ea20000000800 */
[-CC-:B-1----:R-:W-:Y:S02]  /*0ec0*/  SHF.R.U64 R23, R8, R14.reuse, R3.reuse ;  /* 0x0000000e08177219 */ /* 0x182fe40000001203 */
[----:B------:R-:W-:-:S05]  /*0ed0*/  SHF.R.U32.HI R3, RZ, R14, R3 ;  /* 0x0000000eff037219 */ /* 0x000fca0000011603 */
[----:B------:R-:W1:Y:S01]  /*0ee0*/  LDC R17, c[0x0][0x638] ;  /* 0x00018e00ff117b82 */ /* 0x000e620000000800 */
[-CC-:B----4-:R-:W-:Y:S02]  /*0ef0*/  SHF.R.U64 R10, R23, R18.reuse, R3.reuse ;  /* 0x00000012170a7219 */ /* 0x190fe40000001203 */
[-C--:B------:R-:W-:Y:S02]  /*0f00*/  SHF.L.U32 R0, R5, R18.reuse, RZ ;  /* 0x0000001205007219 */ /* 0x080fe400000006ff */
[----:B------:R-:W-:Y:S01]  /*0f10*/  SHF.R.U32.HI R3, RZ, R18, R3 ;  /* 0x00000012ff037219 */ /* 0x000fe20000011603 */
[----:B------:R-:W-:Y:S01]  /*0f20*/  IMAD.MOV.U32 R2, RZ, RZ, R10 ;  /* 0x000000ffff027224 */ /* 0x000fe200078e000a */
[----:B------:R-:W-:Y:S01]  /*0f30*/  LOP3.LUT R0, RZ, R0, RZ, 0x33, !PT ;  /* 0x00000000ff007212 */ /* 0x000fe200078e33ff */
[----:B------:R-:W3:Y:S01]  /*0f40*/  LDC R19, c[0x0][0x610] ;  /* 0x00018400ff137b82 */ /* 0x000ee20000000800 */
[----:B------:R-:W-:Y:S05]  /*0f50*/  @!P0 BRA `(.L_x_11) ;  /* 0x0000000000288947 */ /* 0x000fea0003800000 */
[----:B------:R-:W4:Y:S02]  /*0f60*/  LDC R7, c[0x0][0x64c] ;  /* 0x00019300ff077b82 */ /* 0x000f240000000800 */
[----:B----4-:R-:W-:-:S05]  /*0f70*/  IADD3 R7, P0, R10, R7, RZ ;  /* 0x000000070a077210 */ /* 0x010fca0007f1e0ff */
[----:B------:R-:W-:-:S04]  /*0f80*/  IMAD.X R9, RZ, RZ, R3, P0 ;  /* 0x000000ffff097224 */ /* 0x000fc800000e0603 */
[----:B------:R-:W-:-:S04]  /*0f90*/  IMAD.WIDE.U32 R2, R9, R20, RZ ;  /* 0x0000001409027225 */ /* 0x000fc800078e00ff */
[----:B------:R-:W-:-:S04]  /*0fa0*/  IMAD.WIDE.U32 R4, P0, R7, R21, R2 ;  /* 0x0000001507047225 */ /* 0x000fc80007800002 */
[----:B------:R-:W-:-:S04]  /*0fb0*/  IMAD.WIDE.U32 R2, R7, R20, RZ ;  /* 0x0000001407027225 */ /* 0x000fc800078e00ff */
[----:B------:R-:W-:Y:S01]  /*0fc0*/  IMAD.X R7, RZ, RZ, RZ, P0 ;  /* 0x000000ffff077224 */ /* 0x000fe200000e06ff */
[----:B------:R-:W-:Y:S01]  /*0fd0*/  IADD3 RZ, P0, R3, R4, RZ ;  /* 0x0000000403ff7210 */ /* 0x000fe20007f1e0ff */
[----:B------:R-:W-:-:S04]  /*0fe0*/  IMAD.MOV.U32 R6, RZ, RZ, R5 ;  /* 0x000000ffff067224 */ /* 0x000fc800078e0005 */
[----:B------:R-:W-:-:S08]  /*0ff0*/  IMAD.WIDE.U32.X R2, R9, R21, R6, P0 ;  /* 0x0000001509027225 */ /* 0x000fd000000e0406 */
.L_x_11:
[----:B--2---:R-:W-:Y:S01]  /*1000*/  SHF.R.U64 R4, R2, R15, R3 ;  /* 0x0000000f02047219 */ /* 0x004fe20000001203 */
[----:B0-----:R-:W-:Y:S01]  /*1010*/  VIADD R5, R16, 0xffffffff ;  /* 0xffffffff10057836 */ /* 0x001fe20000000000 */
[----:B------:R-:W-:Y:S02]  /*1020*/  SHF.L.U32 R2, R13, R18, RZ ;  /* 0x000000120d027219 */ /* 0x000fe400000006ff */
[----:B------:R-:W-:Y:S01]  /*1030*/  LOP3.LUT R3, R23, R0, RZ, 0xc0, !PT ;  /* 0x0000000017037212 */ /* 0x000fe200078ec0ff */
[----:B------:R-:W-:Y:S01]  /*1040*/  IMAD.MOV R6, RZ, RZ, -R4 ;  /* 0x000000ffff067224 */ /* 0x000fe200078e0a04 */
[----:B------:R-:W-:Y:S02]  /*1050*/  SEL R0, R11, R12, !P4 ;  /* 0x0000000c0b007207 */ /* 0x000fe40006000000 */
[----:B------:R-:W-:Y:S01]  /*1060*/  LOP3.LUT R5, R8, R5, RZ, 0xc0, !PT ;  /* 0x0000000508057212 */ /* 0x000fe200078ec0ff */
[----:B------:R-:W-:Y:S02]  /*1070*/  IMAD R7, R2, R4, R3 ;  /* 0x0000000402077224 */ /* 0x000fe400078e0203 */
[----:B-1----:R-:W-:-:S02]  /*1080*/  IMAD R3, R6, R17, R10 ;  /* 0x0000001106037224 */ /* 0x002fc400078e020a */
[----:B---3--:R-:W-:Y:S02]  /*1090*/  IMAD R2, R7, R19, R0 ;  /* 0x0000001307027224 */ /* 0x008fe400078e0200 */
[----:B------:R-:W-:Y:S02]  /*10a0*/  IMAD R3, R3, R16, R5 ;  /* 0x0000001003037224 */ /* 0x000fe400078e0205 */
[----:B------:R-:W-:-:S03]  /*10b0*/  IMAD.MOV.U32 R0, RZ, RZ, 0x1 ;  /* 0x00000001ff007424 */ /* 0x000fc600078e00ff */
[----:B------:R-:W-:Y:S02]  /*10c0*/  SEL R4, R3, R2, !P4 ;  /* 0x0000000203047207 */ /* 0x000fe40006000000 */
[----:B------:R-:W-:-:S03]  /*10d0*/  SEL R2, R2, R3, !P4 ;  /* 0x0000000302027207 */ /* 0x000fc60006000000 */
[----:B------:R1:W-:Y:S04]  /*10e0*/  STL [R1+0x368], R4 ;  /* 0x0003680401007387 */ /* 0x0003e80000100800 */
[----:B------:R1:W-:Y:S02]  /*10f0*/  STL [R1+0x36c], R2 ;  /* 0x00036c0201007387 */ /* 0x0003e40000100800 */
.L_x_9:
[----:B------:R-:W-:-:S08]  /*1100*/  NOP ;  /* 0x0000000000007918 */ /* 0x000fd00000000000 */
[----:B------:R-:W2:Y:S02]  /*1110*/  USETMAXREG.TRY_ALLOC.CTAPOOL UP0, 0xf0 ;  /* 0x000000f0000079c8 */ /* 0x000ea40008000600 */
[----:B--2---:R-:W-:-:S13]  /*1120*/  PLOP3.LUT P0, PT, PT, PT, UP0, 0x80, 0x0 ;  /* 0x000000000000781c */ /* 0x004fda0003f0f008 */
[----:B------:R-:W-:Y:S05]  /*1130*/  @!P0 BRA `(.L_x_9) ;  /* 0xfffffffc00f08947 */ /* 0x000fea000383ffff */
[----:B------:R-:W-:Y:S01]  /*1140*/  ULDC.64 UR4, c[0x0][0x598] ;  /* 0x0001660000047ab9 */ /* 0x000fe20000000a00 */
[----:B------:R-:W-:Y:S01]  /*1150*/  ULDC.64 UR46, c[0x0][0x208] ;  /* 0x00008200002e7ab9 */ /* 0x000fe20000000a00 */
[----:B------:R-:W-:-:S04]  /*1160*/  ISETP.NE.U32.AND P0, PT, RZ, UR4, PT ;  /* 0x00000004ff007c0c */ /* 0x000fc8000bf05070 */
[----:B------:R-:W-:-:S13]  /*1170*/  ISETP.NE.AND.EX P0, PT, RZ, UR5, PT, P0 ;  /* 0x00000005ff007c0c */ /* 0x000fda000bf05300 */
[----:B------:R-:W-:Y:S05]  /*1180*/  @!P0 BRA `(.L_x_12) ;  /* 0x0000000000208947 */ /* 0x000fea0003800000 */
[----:B-1----:R-:W1:Y:S02]  /*1190*/  LDC.64 R2, c[0x0][0x598] ;  /* 0x00016600ff027b82 */ /* 0x002e640000000a00 */
[----:B-1----:R-:W2:Y:S02]  /*11a0*/  LDG.E.64 R2, desc[UR46][R2.64] ;  /* 0x0000002e02027981 */ /* 0x002ea4000c1e1b00 */
[----:B--2---:R-:W-:-:S04]  /*11b0*/  ISETP.NE.U32.AND P0, PT, R2, RZ, PT ;  /* 0x000000ff0200720c */ /* 0x004fc80003f05070 */
[----:B------:R-:W-:-:S13]  /*11c0*/  ISETP.NE.AND.EX P0, PT, R3, RZ, PT, P0 ;  /* 0x000000ff0300720c */ /* 0x000fda0003f05300 */
[----:B------:R-:W-:Y:S05]  /*11d0*/  @!P0 BRA `(.L_x_12) ;  /* 0x00000000000c8947 */ /* 0x000fea0003800000 */
[----:B------:R-:W2:Y:S02]  /*11e0*/  LD.E R2, desc[UR46][R2.64] ;  /* 0x0000002e02027980 */ /* 0x000ea4000c101900 */
[----:B--2---:R-:W-:Y:S01]  /*11f0*/  R2UR UR41, R2 ;  /* 0x00000000022972ca */ /* 0x004fe200000e0000 */
[----:B------:R-:W-:-:S14]  /*1200*/  BRA `(.L_x_13) ;  /* 0x0000000000247947 */ /* 0x000fdc0003800000 */
.L_x_12:
[----:B------:R-:W-:Y:S02]  /*1210*/  ULDC.64 UR4, c[0x0][0x588] ;  /* 0x0001620000047ab9 */ /* 0x000fe40000000a00 */
[----:B------:R-:W-:-:S04]  /*1220*/  ISETP.NE.U32.AND P0, PT, RZ, UR4, PT ;  /* 0x00000004ff007c0c */ /* 0x000fc8000bf05070 */
[----:B------:R-:W-:-:S13]  /*1230*/  ISETP.NE.AND.EX P0, PT, RZ, UR5, PT, P0 ;  /* 0x00000005ff007c0c */ /* 0x000fda000bf05300 */
[----:B------:R-:W-:Y:S05]  /*1240*/  @!P0 BRA `(.L_x_14) ;  /* 0x0000000000108947 */ /* 0x000fea0003800000 */
[----:B-1----:R-:W1:Y:S02]  /*1250*/  LDC.64 R2, c[0x0][0x588] ;  /* 0x00016200ff027b82 */ /* 0x002e640000000a00 */
[----:B-1----:R-:W2:Y:S02]  /*1260*/  LDG.E R2, desc[UR46][R2.64] ;  /* 0x0000002e02027981 */ /* 0x002ea4000c1e1900 */
[----:B--2---:R-:W-:Y:S01]  /*1270*/  R2UR UR41, R2 ;  /* 0x00000000022972ca */ /* 0x004fe200000e0000 */
[----:B------:R-:W-:-:S14]  /*1280*/  BRA `(.L_x_13) ;  /* 0x0000000000047947 */ /* 0x000fdc0003800000 */
.L_x_14:
[----:B------:R-:W-:-:S05]  /*1290*/  ULDC UR41, c[0x0][0x580] ;  /* 0x0001600000297ab9 */ /* 0x000fca0000000800 */
.L_x_13:
[----:B------:R-:W-:Y:S02]  /*12a0*/  ULDC.64 UR4, c[0x0][0x5a0] ;  /* 0x0001680000047ab9 */ /* 0x000fe40000000a00 */
        /* <DEDUP_REMOVED lines=11> */
.L_x_15:
        /* <DEDUP_REMOVED lines=8> */
.L_x_17:
[----:B------:R-:W-:-:S05]  /*13e0*/  ULDC UR40, c[0x0][0x584] ;  /* 0x0001610000287ab9 */ /* 0x000fca0000000800 */
.L_x_16:
[----:B------:R-:W-:-:S13]  /*13f0*/  LOP3.LUT P0, RZ, R0, 0xff, RZ, 0xc0, !PT ;  /* 0x000000ff00ff7812 */ /* 0x000fda000780c0ff */
[----:B------:R-:W-:Y:S05]  /*1400*/  @!P0 EXIT ;  /* 0x000000000000894d */ /* 0x000fea0003800000 */
[----:B------:R-:W-:Y:S01]  /*1410*/  ULDC UR4, c[0x0][0x28c] ;  /* 0x0000a30000047ab9 */ /* 0x000fe20000000800 */
[----:B------:R-:W-:Y:S02]  /*1420*/  ULOP3.LUT UR8, UR7, 0x1, URZ, 0xfc, !UPT ;  /* 0x0000000107087892 */ /* 0x000fe4000f8efc3f */
[----:B------:R-:W-:-:S04]  /*1430*/  UIADD3 UR4, UR4, 0x1f, URZ ;  /* 0x0000001f04047890 */ /* 0x000fc8000fffe03f */
[----:B------:R-:W-:-:S04]  /*1440*/  USHF.R.S32.HI UR5, URZ, 0x1f, UR4 ;  /* 0x0000001f3f057899 */ /* 0x000fc80008011404 */
[----:B------:R-:W-:-:S03]  /*1450*/  ULEA.HI UR5, UR5, UR4, URZ, 0x5 ;  /* 0x0000000405057291 */ /* 0x000fc6000f8f283f */
[----:B------:R-:W-:Y:S01]  /*1460*/  UMOV UR4, URZ ;  /* 0x0000003f00047c82 */ /* 0x000fe20008000000 */
[----:B------:R-:W-:-:S03]  /*1470*/  USHF.R.S32.HI UR11, URZ, 0x5, UR5 ;  /* 0x000000053f0b7899 */ /* 0x000fc60008011405 */
[----:B------:R-:W-:-:S09]  /*1480*/  UMOV UR5, URZ ;  /* 0x0000003f00057c82 */ /* 0x000fd20008000000 */
.L_x_492:
[----:B------:R-:W-:Y:S01]  /*1490*/  STL [R1+0x354], RZ ;  /* 0x000354ff01007387 */ /* 0x000fe20000100800 */
[----:B--2---:R-:W2:Y:S01]  /*14a0*/  S2UR UR16, SR_CgaCtaId ;  /* 0x00000000001079c3 */ /* 0x004ea20000008800 */
[----:B------:R-:W-:Y:S01]  /*14b0*/  UMOV UR15, 0x400 ;  /* 0x00000400000f7882 */ /* 0x000fe20000000000 */
[----:B------:R-:W-:Y:S01]  /*14c0*/  UMOV UR6, URZ ;  /* 0x0000003f00067c82 */ /* 0x000fe20008000000 */
[----:B------:R-:W-:Y:S01]  /*14d0*/  STL [R1+0x350], RZ ;  /* 0x000350ff01007387 */ /* 0x000fe20000100800 */
[----:B------:R-:W-:Y:S01]  /*14e0*/  UMOV UR12, URZ ;  /* 0x0000003f000c7c82 */ /* 0x000fe20008000000 */
[----:B------:R-:W-:Y:S01]  /*14f0*/  UMOV UR13, URZ ;  /* 0x0000003f000d7c82 */ /* 0x000fe20008000000 */
[----:B------:R-:W-:Y:S01]  /*1500*/  UMOV UR45, UR5 ;  /* 0x00000005002d7c82 */ /* 0x000fe20008000000 */
[----:B------:R-:W-:Y:S01]  /*1510*/  STL [R1+0x34c], RZ ;  /* 0x00034cff01007387 */ /* 0x000fe20000100800 */
[----:B-1----:R-:W1:Y:S01]  /*1520*/  LDC R2, c[0x0][0x28c] ;  /* 0x0000a300ff027b82 */ /* 0x002e620000000800 */
[----:B------:R-:W-:-:S02]  /*1530*/  CS2R R236, SRZ ;  /* 0x0000000000ec7805 */ /* 0x000fc4000001ff00 */
[----:B------:R-:W-:Y:S01]  /*1540*/  CS2R R234, SRZ ;  /* 0x0000000000ea7805 */ /* 0x000fe2000001ff00 */
[----:B------:R-:W-:Y:S01]  /*1550*/  STL [R1+0x348], RZ ;  /* 0x000348ff01007387 */ /* 0x000fe20000100800 */
[----:B------:R-:W-:Y:S02]  /*1560*/  CS2R R232, SRZ ;  /* 0x0000000000e87805 */ /* 0x000fe4000001ff00 */
[----:B------:R-:W-:Y:S02]  /*1570*/  CS2R R22, SRZ ;  /* 0x0000000000167805 */ /* 0x000fe4000001ff00 */
[----:B------:R-:W-:Y:S01]  /*1580*/  CS2R R20, SRZ ;  /* 0x0000000000147805 */ /* 0x000fe2000001ff00 */
[----:B------:R-:W-:Y:S01]  /*1590*/  STL [R1+0x344], RZ ;  /* 0x000344ff01007387 */ /* 0x000fe20000100800 */
[----:B------:R-:W-:Y:S02]  /*15a0*/  CS2R R18, SRZ ;  /* 0x0000000000127805 */ /* 0x000fe4000001ff00 */
[----:B0-----:R-:W-:-:S02]  /*15b0*/  CS2R R16, SRZ ;  /* 0x0000000000107805 */ /* 0x001fc4000001ff00 */
[----:B------:R-:W-:Y:S01]  /*15c0*/  CS2R R14, SRZ ;  /* 0x00000000000e7805 */ /* 0x000fe2000001ff00 */
[----:B------:R-:W-:Y:S01]  /*15d0*/  STL [R1+0x340], RZ ;  /* 0x000340ff01007387 */ /* 0x000fe20000100800 */
[----:B------:R-:W-:Y:S02]  /*15e0*/  CS2R R4, SRZ ;  /* 0x0000000000047805 */ /* 0x000fe4000001ff00 */
[----:B------:R-:W-:Y:S02]  /*15f0*/  CS2R R6, SRZ ;  /* 0x0000000000067805 */ /* 0x000fe4000001ff00 */
[----:B------:R-:W-:Y:S01]  /*1600*/  CS2R R8, SRZ ;  /* 0x0000000000087805 */ /* 0x000fe2000001ff00 */
[----:B------:R-:W-:Y:S01]  /*1610*/  STL [R1+0x33c], RZ ;  /* 0x00033cff01007387 */ /* 0x000fe20000100800 */
[----:B------:R-:W-:Y:S01]  /*1620*/  IMAD.MOV.U32 R10, RZ, RZ, RZ ;  /* 0x000000ffff0a7224 */ /* 0x000fe200078e00ff */
[----:B------:R-:W-:Y:S01]  /*1630*/  CS2R R216, SRZ ;  /* 0x0000000000d87805 */ /* 0x000fe2000001ff00 */
[----:B------:R-:W-:Y:S01]  /*1640*/  IMAD.U32 R11, RZ, RZ, UR4 ;  /* 0x00000004ff0b7e24 */ /* 0x000fe2000f8e00ff */
[----:B------:R-:W-:Y:S01]  /*1650*/  STL [R1+0x338], RZ ;  /* 0x000338ff01007387 */ /* 0x000fe20000100800 */
[----:B------:R-:W-:-:S02]  /*1660*/  CS2R R218, SRZ ;  /* 0x0000000000da7805 */ /* 0x000fc4000001ff00 */
[----:B------:R-:W-:Y:S02]  /*1670*/  CS2R R220, SRZ ;  /* 0x0000000000dc7805 */ /* 0x000fe4000001ff00 */
[----:B------:R-:W-:Y:S01]  /*1680*/  CS2R R222, SRZ ;  /* 0x0000000000de7805 */ /* 0x000fe2000001ff00 */
[----:B------:R-:W-:Y:S01]  /*1690*/  STL [R1+0x334], RZ ;  /* 0x000334ff01007387 */ /* 0x000fe20000100800 */
[----:B-1----:R-:W-:Y:S02]  /*16a0*/  ISETP.GE.AND P0, PT, R2, 0x1, PT ;  /* 0x000000010200780c */ /* 0x002fe40003f06270 */
[----:B------:R-:W-:Y:S02]  /*16b0*/  CS2R R2, SRZ ;  /* 0x0000000000027805 */ /* 0x000fe4000001ff00 */
[----:B------:R-:W-:Y:S01]  /*16c0*/  CS2R R224, SRZ ;  /* 0x0000000000e07805 */ /* 0x000fe2000001ff00 */
[----:B------:R-:W-:Y:S01]  /*16d0*/  STL [R1+0x330], RZ ;  /* 0x000330ff01007387 */ /* 0x000fe20000100800 */
[----:B------:R-:W-:-:S02]  /*16e0*/  CS2R R226, SRZ ;  /* 0x0000000000e27805 */ /* 0x000fc4000001ff00 */
[----:B------:R-:W-:Y:S02]  /*16f0*/  CS2R R228, SRZ ;  /* 0x0000000000e47805 */ /* 0x000fe4000001ff00 */
[----:B------:R-:W-:Y:S01]  /*1700*/  CS2R R230, SRZ ;  /* 0x0000000000e67805 */ /* 0x000fe2000001ff00 */
[----:B------:R-:W-:Y:S01]  /*1710*/  STL [R1+0x32c], RZ ;  /* 0x00032cff01007387 */ /* 0x000fe20000100800 */
[----:B------:R-:W-:Y:S02]  /*1720*/  CS2R R200, SRZ ;  /* 0x0000000000c87805 */ /* 0x000fe4000001ff00 */
        /* <DEDUP_REMOVED lines=126> */
[----:B------:R-:W-:Y:S04]  /*1f10*/  STL [R1+0x2ac], RZ ;  /* 0x0002acff01007387 */ /* 0x000fe80000100800 */
        /* <DEDUP_REMOVED lines=83> */
[----:B------:R-:W-:Y:S01]  /*2450*/  STL [R1+0x15c], RZ ;  /* 0x00015cff01007387 */ /* 0x000fe20000100800 */
[----:B------:R-:W0:Y:S03]  /*2460*/  S2R R0, SR_TID.X ;  /* 0x0000000000007919 */ /* 0x000e260000002100 */
        /* <DEDUP_REMOVED lines=8> */
[----:B0-----:R-:W-:-:S03]  /*24f0*/  LOP3.LUT R0, R0, 0x80, RZ, 0xc0, !PT ;  /* 0x0000008000007812 */ /* 0x001fc600078ec0ff */
[----:B------:R-:W-:Y:S01]  /*2500*/  STL [R1+0x138], RZ ;  /* 0x000138ff01007387 */ /* 0x000fe20000100800 */
[----:B------:R-:W-:-:S03]  /*2510*/  SHF.R.U32.HI R0, RZ, 0x7, R0 ;  /* 0x00000007ff007819 */ /* 0x000fc60000011600 */
        /* <DEDUP_REMOVED lines=33> */
[----:B------:R-:W0:Y:S04]  /*2730*/  SHFL.IDX PT, R0, R0, RZ, 0x1f ;  /* 0x00001fff00007589 */ /* 0x000e2800000e0000 */
[----:B------:R1:W-:Y:S04]  /*2740*/  STL [R1+0xb0], RZ ;  /* 0x0000b0ff01007387 */ /* 0x0003e80000100800 */
[----:B------:R1:W-:Y:S04]  /*2750*/  STL [R1+0xac], RZ ;  /* 0x0000acff01007387 */ /* 0x0003e80000100800 */
[----:B------:R1:W-:Y:S04]  /*2760*/  STL [R1+0xa8], RZ ;  /* 0x0000a8ff01007387 */ /* 0x0003e80000100800 */
[----:B------:R1:W-:Y:S04]  /*2770*/  STL [R1+0xa4], RZ ;  /* 0x0000a4ff01007387 */ /* 0x0003e80000100800 */
[----:B------:R1:W-:Y:S04]  /*2780*/  STL [R1+0xa0], RZ ;  /* 0x0000a0ff01007387 */ /* 0x0003e80000100800 */
[----:B------:R1:W-:Y:S01]  /*2790*/  STL [R1+0x9c], RZ ;  /* 0x00009cff01007387 */ /* 0x0003e20000100800 */
[----:B0-----:R-:W-:Y:S01]  /*27a0*/  R2UR UR10, R0 ;  /* 0x00000000000a72ca */ /* 0x001fe200000e0000 */
[----:B------:R-:W-:-:S02]  /*27b0*/  IMAD.MOV.U32 R0, RZ, RZ, RZ ;  /* 0x000000ffff007224 */ /* 0x000fc400078e00ff */
[----:B------:R1:W-:Y:S04]  /*27c0*/  STL [R1+0x98], RZ ;  /* 0x000098ff01007387 */ /* 0x0003e80000100800 */
[----:B------:R1:W-:Y:S04]  /*27d0*/  STL [R1+0x94], RZ ;  /* 0x000094ff01007387 */ /* 0x0003e80000100800 */
[----:B------:R1:W-:Y:S02]  /*27e0*/  STL [R1+0x90], RZ ;  /* 0x000090ff01007387 */ /* 0x0003e40000100800 */
[----:B------:R-:W-:-:S02]  /*27f0*/  ULEA.HI UR9, UR10, UR10, URZ, 0x1 ;  /* 0x0000000a0a097291 */ /* 0x000fc4000f8f083f */
[----:B------:R1:W-:Y:S02]  /*2800*/  STL [R1+0x8c], RZ ;  /* 0x00008cff01007387 */ /* 0x0003e40000100800 */
[----:B------:R-:W-:Y:S02]  /*2810*/  ULOP3.LUT UR14, UR9, 0x1ffffe, URZ, 0xc0, !UPT ;  /* 0x001ffffe090e7892 */ /* 0x000fe4000f8ec03f */
[----:B------:R1:W-:Y:S01]  /*2820*/  STL [R1+0x88], RZ ;  /* 0x000088ff01007387 */ /* 0x0003e20000100800 */
[----:B--2---:R-:W-:Y:S02]  /*2830*/  ULEA UR9, UR16, UR15, 0x18 ;  /* 0x0000000f10097291 */ /* 0x004fe4000f8ec03f */
[----:B------:R-:W-:Y:S01]  /*2840*/  UIADD3 UR14, UR10, -UR14, URZ ;  /* 0x8000000e0a0e7290 */ /* 0x000fe2000fffe03f */
[----:B------:R1:W-:Y:S03]  /*2850*/  STL [R1+0x84], RZ ;  /* 0x000084ff01007387 */ /* 0x0003e60000100800 */
[----:B------:R-:W-:Y:S01]  /*2860*/  ULEA UR14, UR14, UR9, 0xb ;  /* 0x000000090e0e7291 */ /* 0x000fe2000f8e583f */
[----:B------:R1:W-:Y:S03]  /*2870*/  STL [R1+0x80], RZ ;  /* 0x000080ff01007387 */ /* 0x0003e60000100800 */
[----:B------:R-:W-:Y:S01]  /*2880*/  UIADD3 UR14, UR14, 0x200, URZ ;  /* 0x000002000e0e7890 */ /* 0x000fe2000fffe03f */
[----:B------:R1:W-:Y:S03]  /*2890*/  STL [R1+0x7c], RZ ;  /* 0x00007cff01007387 */ /* 0x0003e60000100800 */
[----:B------:R-:W-:Y:S01]  /*28a0*/  USHF.R.U32.HI UR10, URZ, 0x4, UR14 ;  /* 0x000000043f0a7899 */ /* 0x000fe2000801160e */
[----:B------:R1:W-:Y:S03]  /*28b0*/  STL [R1+0x78], RZ ;  /* 0x000078ff01007387 */ /* 0x0003e60000100800 */
[----:B------:R-:W-:Y:S01]  /*28c0*/  ULOP3.LUT UR10, UR10, 0x3fff, URZ, 0xc0, !UPT ;  /* 0x00003fff0a0a7892 */ /* 0x000fe2000f8ec03f */
[----:B------:R1:W-:Y:S04]  /*28d0*/  STL [R1+0x74], RZ ;  /* 0x000074ff01007387 */ /* 0x0003e80000100800 */
        /* <DEDUP_REMOVED lines=13> */
[----:B------:R1:W-:Y:S04]  /*29b0*/  STL [R1], RZ ;  /* 0x000000ff01007387 */ /* 0x0003e80000100800 */
        /* <DEDUP_REMOVED lines=14> */
[----:B------:R1:W-:Y:S01]  /*2aa0*/  STL [R1+0x3c], RZ ;  /* 0x00003cff01007387 */ /* 0x0003e20000100800 */
[----:B------:R-:W-:Y:S05]  /*2ab0*/  @!P0 BRA `(.L_x_18) ;  /* 0x00000030001c8947 */ /* 0x000fea0003800000 */
[----:B------:R-:W-:-:S06]  /*2ac0*/  UISETP.NE.AND UP0, UPT, UR8, 0x3, UPT ;  /* 0x000000030800788c */ /* 0x000fcc000bf05270 */
[----:B------:R-:W-:-:S13]  /*2ad0*/  PLOP3.LUT P1, PT, PT, PT, UP0, 0x80, 0x0 ;  /* 0x000000000000781c */ /* 0x000fda0003f2f008 */
[----:B------:R-:W-:Y:S05]  /*2ae0*/  @!P1 BRA `(.L_x_19) ;  /* 0x0000000000049947 */ /* 0x000fea0003800000 */
[----:B------:R-:W-:Y:S01]  /*2af0*/  BPT.TRAP 0x1 ;  /* 0x000000040000795c */ /* 0x000fe20000300000 */
.L_x_19:
[----:B------:R-:W-:Y:S01]  /*2b00*/  ULEA UR12, UR5, UR9, 0x3 ;  /* 0x00000009050c7291 */ /* 0x000fe2000f8e183f */
[----:B------:R-:W-:-:S05]  /*2b10*/  IMAD.U32 R0, RZ, RZ, UR4 ;  /* 0x00000004ff007e24 */ /* 0x000fca000f8e00ff */
[----:B------:R-:W-:-:S04]  /*2b20*/  SHF.L.U32 R0, R0, 0x1f, RZ ;  /* 0x0000001f00007819 */ /* 0x000fc800000006ff */
[----:B------:R0:W2:Y:S01]  /*2b30*/  SYNCS.PHASECHK.TRANS64.TRYWAIT P0, [UR12], R0 ;  /* 0x00000000ff0075a7 */ /* 0x0000a2000800014c */
[----:B------:R-:W-:Y:S05]  /*2b40*/  @!P1 BRA `(.L_x_20) ;  /* 0x0000000000049947 */ /* 0x000fea0003800000 */
[----:B------:R-:W-:Y:S01]  /*2b50*/  BPT.TRAP 0x1 ;  /* 0x000000040000795c */ /* 0x000fe20000300000 */
.L_x_20:
[----:B------:R3:W-:Y:S01]  /*2b60*/  STL [R1+0x354], RZ ;  /* 0x000354ff01007387 */ /* 0x0007e20000100800 */
[----:B------:R-:W-:Y:S01]  /*2b70*/  UMOV UR6, 0x1 ;  /* 0x0000000100067882 */ /* 0x000fe20000000000 */
[----:B--2---:R-:W-:Y:S05]  /*2b80*/  @P0 BRA `(.L_x_21) ;  /* 0x0000000000080947 */ /* 0x004fea0003800000 */
[----:B------:R-:W2:Y:S02]  /*2b90*/  SYNCS.PHASECHK.TRANS64.TRYWAIT P0, [UR12], R0 ;  /* 0x00000000ff0075a7 */ /* 0x000ea4000800014c */
[----:B--2---:R-:W-:Y:S05]  /*2ba0*/  @!P0 BRA `(.L_x_22) ;  /* 0x000001c000e88947 */ /* 0x004fea0003800000 */
.L_x_21:
[----:B------:R-:W-:Y:S01]  /*2bb0*/  UIADD3 UR12, UR9, 0x1e200, URZ ;  /* 0x0001e200090c7890 */ /* 0x000fe2000fffe03f */
[----:B------:R-:W-:Y:S01]  /*2bc0*/  WARPGROUP.ARRIVE ;  /* 0x00000000000079c5 */ /* 0x000fe20000000000 */
[----:B------:R-:W-:Y:S01]  /*2bd0*/  ULOP3.LUT UR16, UR10, 0x10000, URZ, 0xfc, !UPT ;  /* 0x000100000a107892 */ /* 0x000fe2000f8efc3f */
[----:B------:R-:W-:Y:S01]  /*2be0*/  STL [R1+0x350], RZ ;  /* 0x000350ff01007387 */ /* 0x000fe20000100800 */
[----:B------:R-:W-:Y:S01]  /*2bf0*/  USHF.R.U32.HI UR12, URZ, 0x4, UR12 ;  /* 0x000000043f0c7899 */ /* 0x000fe2000801160c */
[----:B------:R-:W-:Y:S01]  /*2c00*/  CS2R R236, SRZ ;  /* 0x0000000000ec7805 */ /* 0x000fe2000001ff00 */
[----:B------:R-:W-:Y:S01]  /*2c10*/  ULEA UR16, UR5, UR16, 0x9 ;  /* 0x0000001005107291 */ /* 0x000fe2000f8e483f */
[----:B------:R-:W-:Y:S01]  /*2c20*/  STL [R1+0x34c], RZ ;  /* 0x00034cff01007387 */ /* 0x000fe20000100800 */
[----:B------:R-:W-:Y:S01]  /*2c30*/  ULOP3.LUT UR12, UR12, 0x3fff, URZ, 0xc0, !UPT ;  /* 0x00003fff0c0c7892 */ /* 0x000fe2000f8ec03f */
[----:B------:R-:W-:Y:S01]  /*2c40*/  CS2R R234, SRZ ;  /* 0x0000000000ea7805 */ /* 0x000fe2000001ff00 */
[----:B------:R-:W-:Y:S01]  /*2c50*/  UMOV UR17, 0xc0000010 ;  /* 0xc000001000117882 */ /* 0x000fe20000000000 */
[----:B------:R-:W-:Y:S01]  /*2c60*/  UMOV UR19, 0xc0000010 ;  /* 0xc000001000137882 */ /* 0x000fe20000000000 */
[----:B------:R-:W-:Y:S01]  /*2c70*/  ULOP3.LUT UR12, UR12, 0x10000, URZ, 0xfc, !UPT ;  /* 0x000100000c0c7892 */ /* 0x000fe2000f8efc3f */
[----:B------:R-:W-:Y:S01]  /*2c80*/  STL [R1+0x348], RZ ;  /* 0x000348ff01007387 */ /* 0x000fe20000100800 */
[----:B------:R-:W-:Y:S01]  /*2c90*/  UMOV UR20, UR16 ;  /* 0x0000001000147c82 */ /* 0x000fe20008000000 */
[----:B------:R-:W-:Y:S01]  /*2ca0*/  UMOV UR21, UR17 ;  /* 0x0000001100157c82 */ /* 0x000fe20008000000 */
[----:B------:R-:W-:Y:S01]  /*2cb0*/  UIMAD UR18, UR5, 0x1c0, UR12 ;  /* 0x000001c0051278a4 */ /* 0x000fe2000f8e020c */
[----:B------:R-:W-:Y:S01]  /*2cc0*/  STL [R1+0x344], RZ ;  /* 0x000344ff01007387 */ /* 0x000fe20000100800 */
[----:B------:R-:W-:Y:S01]  /*2cd0*/  UMOV UR23, 0xc0000010 ;  /* 0xc000001000177882 */ /* 0x000fe20000000000 */
[----:B------:R-:W-:Y:S01]  /*2ce0*/  UMOV UR24, UR16 ;  /* 0x0000001000187c82 */ /* 0x000fe20008000000 */
[----:B------:R-:W-:Y:S01]  /*2cf0*/  UIADD3 UR22, UR18, 0x40, URZ ;  /* 0x0000004012167890 */ /* 0x000fe2000fffe03f */
[----:B------:R-:W-:Y:S01]  /*2d00*/  STL [R1+0x340], RZ ;  /* 0x000340ff01007387 */ /* 0x000fe20000100800 */
[----:B------:R-:W-:Y:S01]  /*2d10*/  UIADD3 UR26, UR18, 0x80, URZ ;  /* 0x00000080121a7890 */ /* 0x000fe2000fffe03f */
[----:B------:R-:W-:Y:S01]  /*2d20*/  CS2R R232, SRZ ;  /* 0x0000000000e87805 */ /* 0x000fe2000001ff00 */
[----:B------:R-:W-:Y:S01]  /*2d30*/  UMOV UR25, UR17 ;  /* 0x0000001100197c82 */ /* 0x000fe20008000000 */
[----:B------:R-:W-:Y:S01]  /*2d40*/  QGMMA.64x32x32.F32.E4M3.E4M3 R16, gdesc[UR16], RZ, !UPT, gsb0 ;  /* 0x00600000101079f3 */ /* 0x000fe2000c0008ff */
[----:B------:R-:W-:Y:S01]  /*2d50*/  UMOV UR27, 0xc0000010 ;  /* 0xc0000010001b7882 */ /* 0x000fe20000000000 */
[----:B------:R-:W-:Y:S01]  /*2d60*/  UIADD3 UR14, UR18, 0xc0, URZ ;  /* 0x000000c0120e7890 */ /* 0x000fe2000fffe03f */
[----:B------:R-:W-:Y:S01]  /*2d70*/  STL [R1+0x33c], RZ ;  /* 0x00033cff01007387 */ /* 0x000fe20000100800 */
[----:B------:R-:W-:Y:S01]  /*2d80*/  UMOV UR12, UR16 ;  /* 0x00000010000c7c82 */ /* 0x000fe20008000000 */
[----:B------:R-:W-:Y:S01]  /*2d90*/  UMOV UR13, UR17 ;  /* 0x00000011000d7c82 */ /* 0x000fe20008000000 */
[----:B------:R-:W-:Y:S01]  /*2da0*/  UMOV UR15, 0xc0000010 ;  /* 0xc0000010000f7882 */ /* 0x000fe20000000000 */
[----:B------:R-:W-:Y:S01]  /*2db0*/  UIADD3 UR34, UR18, 0x100, URZ ;  /* 0x0000010012227890 */ /* 0x000fe2000fffe03f */
[----:B------:R-:W-:Y:S01]  /*2dc0*/  STL [R1+0x338], RZ ;  /* 0x000338ff01007387 */ /* 0x000fe20000100800 */
[----:B------:R-:W-:Y:S01]  /*2dd0*/  UMOV UR32, UR16 ;  /* 0x0000001000207c82 */ /* 0x000fe20008000000 */
[----:B------:R-:W-:Y:S01]  /*2de0*/  UMOV UR33, UR17 ;  /* 0x0000001100217c82 */ /* 0x000fe20008000000 */
[----:B------:R-:W-:Y:S01]  /*2df0*/  UMOV UR35, 0xc0000010 ;  /* 0xc000001000237882 */ /* 0x000fe20000000000 */
[----:B------:R-:W-:Y:S01]  /*2e00*/  STL [R1+0x334], RZ ;  /* 0x000334ff01007387 */ /* 0x000fe20000100800 */
[----:B------:R-:W-:Y:S01]  /*2e10*/  UIADD3 UR30, UR18, 0x140, URZ ;  /* 0x00000140121e7890 */ /* 0x000fe2000fffe03f */
[----:B------:R-:W-:Y:S01]  /*2e20*/  CS2R R14, SRZ ;  /* 0x00000000000e7805 */ /* 0x000fe2000001ff00 */
[----:B------:R-:W-:Y:S01]  /*2e30*/  UMOV UR28, UR16 ;  /* 0x00000010001c7c82 */ /* 0x000fe20008000000 */
[----:B------:R-:W-:Y:S01]  /*2e40*/  STL [R1+0x330], RZ ;  /* 0x000330ff01007387 */ /* 0x000fe20000100800 */
        /* <DEDUP_REMOVED lines=8> */
[----:B0-2---:R-:W-:Y:S01]  /*2ed0*/  IMAD.MOV.U32 R0, RZ, RZ, RZ ;  /* 0x000000ffff007224 */ /* 0x005fe200078e00ff */
[----:B------:R-:W-:-:S02]  /*2ee0*/  CS2R R2, SRZ ;  /* 0x0000000000027805 */ /* 0x000fc4000001ff00 */
[----:B------:R-:W-:Y:S01]  /*2ef0*/  CS2R R4, SRZ ;  /* 0x0000000000047805 */ /* 0x000fe2000001ff00 */
[----:B------:R-:W-:Y:S01]  /*2f00*/  STL [R1+0x324], RZ ;  /* 0x000324ff01007387 */ /* 0x000fe20000100800 */
[----:B------:R-:W-:Y:S02]  /*2f10*/  CS2R R6, SRZ ;  /* 0x0000000000067805 */ /* 0x000fe4000001ff00 */
[----:B------:R-:W-:Y:S01]  /*2f20*/  CS2R R8, SRZ ;  /* 0x0000000000087805 */ /* 0x000fe2000001ff00 */
[----:B------:R-:W-:Y:S01]  /*2f30*/  IMAD.MOV.U32 R10, RZ, RZ, RZ ;  /* 0x000000ffff0a7224 */ /* 0x000fe200078e00ff */
[----:B------:R-:W-:Y:S04]  /*2f40*/  STL [R1+0x320], RZ ;  /* 0x000320ff01007387 */ /* 0x000fe80000100800 */
[----:B------:R-:W-:Y:S04]  /*2f50*/  STL [R1+0x31c], RZ ;  /* 0x00031cff01007387 */ /* 0x000fe80000100800 */
[----:B------:R-:W-:Y:S04]  /*2f60*/  STL [R1+0x318], RZ ;  /* 0x000318ff01007387 */ /* 0x000fe80000100800 */
[----:B------:R-:W-:Y:S04]  /*2f70*/  STL [R1+0x314], RZ ;  /* 0x000314ff01007387 */ /* 0x000fe80000100800 */
[----:B------:R-:W-:Y:S04]  /*2f80*/  STL [R1+0x310], RZ ;  /* 0x000310ff01007387 */ /* 0x000fe80000100800 */
[----:B------:R-:W-:Y:S04]  /*2f90*/  STL [R1+0x30c], RZ ;  /* 0x00030cff01007387 */ /* 0x000fe80000100800 */
[----:B------:R-:W-:Y:S01]  /*2fa0*/  STL [R1+0x308], RZ ;  /* 0x000308ff01007387 */ /* 0x000fe20000100800 */
[----:B------:R-:W-:-:S02]  /*2fb0*/  WARPGROUP.DEPBAR.LE gsb0, 0x0 ;  /* 0x00008000000079c5 */ /* 0x000fc40000010000 */
[----:B------:R-:W-:Y:S01]  /*2fc0*/  WARPGROUP.ARRIVE ;  /* 0x00000000000079c5 */ /* 0x000fe20000000000 */
[----:B------:R-:W-:Y:S01]  /*2fd0*/  STL [R1+0x304], RZ ;  /* 0x000304ff01007387 */ /* 0x000fe20000100800 */
[----:B------:R-:W-:Y:S02]  /*2fe0*/  IMAD.MOV.U32 R13, RZ, RZ, R29 ;  /* 0x000000ffff0d7224 */ /* 0x000fe400078e001d */
[----:B------:R-:W-:Y:S01]  /*2ff0*/  IMAD.MOV.U32 R12, RZ, RZ, R30 ;  /* 0x000000ffff0c7224 */ /* 0x000fe200078e001e */
[----:B------:R-:W-:Y:S01]  /*3000*/  STL [R1+0x300], RZ ;  /* 0x000300ff01007387 */ /* 0x000fe20000100800 */
[----:B------:R-:W-:Y:S01]  /*3010*/  QGMMA.64x32x32.F32.E4M3.E4M3 R200, gdesc[UR20], RZ, !UPT, gsb0 ;  /* 0x0060000014c879f3 */ /* 0x000fe2000c0008ff */
[----:B------:R-:W-:Y:S02]  /*3020*/  IMAD.MOV.U32 R11, RZ, RZ, R31 ;  /* 0x000000ffff0b7224 */ /* 0x000fe400078e001f */
        /* <DEDUP_REMOVED lines=17> */
[----:B------:R-:W-:Y:S04]  /*3140*/  STL [R1+0x2c0], RZ ;  /* 0x0002c0ff01007387 */ /* 0x000fe80000100800 */
[----:B------:R-:W-:Y:S01]  /*3150*/  STL [R1+0x2bc], RZ ;  /* 0x0002bcff01007387 */ /* 0x000fe20000100800 */
[----:B------:R-:W-:Y:S03]  /*3160*/  QGMMA.64x32x32.F32.E4M3.E4M3 R168, gdesc[UR24], RZ, !UPT, gsb0 ;  /* 0x0060000018a879f3 */ /* 0x000fe6000c0008ff */
        /* <DEDUP_REMOVED lines=19> */
[----:B------:R-:W-:Y:S01]  /*32a0*/  QGMMA.64x32x32.F32.E4M3.E4M3 R136, gdesc[UR12], RZ, !UPT, gsb0 ;  /* 0x006000000c8879f3 */ /* 0x000fe2000c0008ff */
[----:B------:R-:W-:Y:S02]  /*32b0*/  UIADD3 UR12, UR16, 0x100, URZ ;  /* 0x00000100100c7890 */ /* 0x000fe4000fffe03f */
[----:B------:R-:W-:Y:S01]  /*32c0*/  STL [R1+0x274], RZ ;  /* 0x000274ff01007387 */ /* 0x000fe20000100800 */
[----:B------:R-:W-:-:S02]  /*32d0*/  ULDC UR13, c[0x0][0x50c] ;  /* 0x00014300000d7ab9 */ /* 0x000fc40000000800 */
[----:B------:R-:W-:Y:S01]  /*32e0*/  UISETP.NE.AND UP0, UPT, UR13, 0x1, UPT ;  /* 0x000000010d00788c */ /* 0x000fe2000bf05270 */
        /* <DEDUP_REMOVED lines=59> */
[----:B------:R-:W-:Y:S01]  /*36a0*/  UMOV UR36, UR12 ;  /* 0x0000000c00247c82 */ /* 0x000fe20008000000 */
[----:B------:R-:W-:Y:S01]  /*36b0*/  UMOV UR37, 0xc0000010 ;  /* 0xc000001000257882 */ /* 0x000fe20000000000 */
[----:B------:R-:W-:Y:S01]  /*36c0*/  STL [R1+0x1a8], RZ ;  /* 0x0001a8ff01007387 */ /* 0x000fe20000100800 */
[----:B------:R-:W-:Y:S01]  /*36d0*/  UMOV UR28, UR36 ;  /* 0x00000024001c7c82 */ /* 0x000fe20008000000 */
[----:B------:R-:W-:Y:S01]  /*36e0*/  UMOV UR29, UR37 ;  /* 0x00000025001d7c82 */ /* 0x000fe20008000000 */
[----:B------:R-:W-:Y:S01]  /*36f0*/  UMOV UR32, UR36 ;  /* 0x0000002400207c82 */ /* 0x000fe20008000000 */
        /* <DEDUP_REMOVED lines=23> */
[----:B------:R-:W-:-:S03]  /*3870*/  WARPGROUP.DEPBAR.LE gsb0, 0x0 ;  /* 0x00008000000079c5 */ /* 0x000fc60000010000 */
        /* <DEDUP_REMOVED lines=71> */
[----:B------:R0:W-:Y:S04]  /*3cf0*/  STL.64 [R1], R16 ;  /* 0x0000001001007387 */ /* 0x0001e80000100a00 */
[----:B------:R2:W-:Y:S04]  /*3d00*/  STL.64 [R1+0x8], R18 ;  /* 0x0000081201007387 */ /* 0x0005e80000100a00 */
[----:B------:R4:W-:Y:S04]  /*3d10*/  STL.64 [R1+0x10], R20 ;  /* 0x0000101401007387 */ /* 0x0009e80000100a00 */
[----:B------:R5:W-:Y:S01]  /*3d20*/  STL.64 [R1+0x18], R22 ;  /* 0x0000181601007387 */ /* 0x000be20000100a00 */
[----:B0-----:R-:W-:-:S03]  /*3d30*/  CS2R R16, SRZ ;  /* 0x0000000000107805 */ /* 0x001fc6000001ff00 */
[----:B------:R-:W-:Y:S01]  /*3d40*/  STL.64 [R1+0x20], R24 ;  /* 0x0000201801007387 */ /* 0x000fe20000100a00 */
[----:B--2---:R-:W-:-:S03]  /*3d50*/  CS2R R18, SRZ ;  /* 0x0000000000127805 */ /* 0x004fc6000001ff00 */
[----:B------:R-:W-:Y:S01]  /*3d60*/  STL.64 [R1+0x28], R26 ;  /* 0x0000281a01007387 */ /* 0x000fe20000100a00 */
[----:B----4-:R-:W-:-:S03]  /*3d70*/  CS2R R20, SRZ ;  /* 0x0000000000147805 */ /* 0x010fc6000001ff00 */
[----:B------:R-:W-:Y:S01]  /*3d80*/  STL.64 [R1+0x30], R28 ;  /* 0x0000301c01007387 */ /* 0x000fe20000100a00 */
[----:B-----5:R-:W-:-:S03]  /*3d90*/  CS2R R22, SRZ ;  /* 0x0000000000167805 */ /* 0x020fc6000001ff00 */
[----:B------:R0:W-:Y:S04]  /*3da0*/  STL.64 [R1+0x38], R30 ;  /* 0x0000381e01007387 */ /* 0x0001e80000100a00 */
[----:B------:R2:W-:Y:S04]  /*3db0*/  STL [R1+0x50], RZ ;  /* 0x000050ff01007387 */ /* 0x0005e80000100800 */
[----:B------:R2:W-:Y:S01]  /*3dc0*/  STL [R1+0x4c], RZ ;  /* 0x00004cff01007387 */ /* 0x0005e20000100800 */
[----:B0-----:R-:W-:-:S03]  /*3dd0*/  WARPGROUP.ARRIVE ;  /* 0x00000000000079c5 */ /* 0x001fc60000000000 */
[----:B------:R2:W-:Y:S04]  /*3de0*/  STL [R1+0x48], RZ ;  /* 0x000048ff01007387 */ /* 0x0005e80000100800 */
[----:B------:R2:W-:Y:S01]  /*3df0*/  STL [R1+0x44], RZ ;  /* 0x000044ff01007387 */ /* 0x0005e20000100800 */
[----:B------:R-:W-:Y:S03]  /*3e00*/  QGMMA.64x32x32.F32.E4M3.E4M3 R24, gdesc[UR36], RZ, !UPT, gsb0 ;  /* 0x00600000241879f3 */ /* 0x000fe6000c0008ff */
[----:B------:R2:W-:Y:S01]  /*3e10*/  STL [R1+0x40], RZ ;  /* 0x000040ff01007387 */ /* 0x0005e20000100800 */
[----:B------:R-:W-:Y:S02]  /*3e20*/  WARPGROUP.DEPBAR.LE gsb0, 0x0 ;  /* 0x00008000000079c5 */ /* 0x000fe40000010000 */
[----:B------:R-:W-:-:S06]  /*3e30*/  WARPGROUP.ARRIVE ;  /* 0x00000000000079c5 */ /* 0x000fcc0000000000 */
[----:B------:R-:W-:Y:S03]  /*3e40*/  QGMMA.64x32x32.F32.E4M3.E4M3 R56, gdesc[UR28], RZ, !UPT, gsb0 ;  /* 0x006000001c3879f3 */ /* 0x000fe6000c0008ff */
[----:B------:R-:W-:Y:S02]  /*3e50*/  WARPGROUP.DEPBAR.LE gsb0, 0x0 ;  /* 0x00008000000079c5 */ /* 0x000fe40000010000 */
[----:B------:R-:W-:-:S06]  /*3e60*/  WARPGROUP.ARRIVE ;  /* 0x00000000000079c5 */ /* 0x000fcc0000000000 */
[----:B------:R-:W-:Y:S03]  /*3e70*/  QGMMA.64x32x32.F32.E4M3.E4M3 R88, gdesc[UR32], RZ, !UPT, gsb0 ;  /* 0x00600000205879f3 */ /* 0x000fe6000c0008ff */
[----:B------:R-:W-:Y:S02]  /*3e80*/  WARPGROUP.DEPBAR.LE gsb0, 0x0 ;  /* 0x00008000000079c5 */ /* 0x000fe40000010000 */
[----:B------:R-:W-:-:S06]  /*3e90*/  WARPGROUP.ARRIVE ;  /* 0x00000000000079c5 */ /* 0x000fcc0000000000 */
[----:B------:R-:W-:Y:S01]  /*3ea0*/  QGMMA.64x32x32.F32.E4M3.E4M3 R120, gdesc[UR12], RZ, !UPT, gsb0 ;  /* 0x006000000c7879f3 */ /* 0x000fe2000c0008ff */
[----:B------:R-:W-:-:S06]  /*3eb0*/  USEL UR12, URZ, 0x1, UP0 ;  /* 0x000000013f0c7887 */ /* 0x000fcc0008000000 */
[----:B------:R-:W-:Y:S01]  /*3ec0*/  ISETP.NE.AND P0, PT, RZ, UR12, PT ;  /* 0x0000000cff007c0c */ /* 0x000fe2000bf05270 */
        /* <DEDUP_REMOVED lines=8> */
[----:B------:R-:W-:Y:S03]  /*3f50*/  QGMMA.64x32x32.F32.E4M3.E4M3 R216, gdesc[UR16], RZ, !UPT, gsb0 ;  /* 0x0060000010d879f3 */ /* 0x000fe6000c0008ff */
[----:B------:R-:W-:Y:S02]  /*3f60*/  WARPGROUP.DEPBAR.LE gsb0, 0x0 ;  /* 0x00008000000079c5 */ /* 0x000fe40000010000 */
[----:B--2---:R-:W-:Y:S05]  /*3f70*/  @!P0 BRA `(.L_x_23) ;  /* 0x0000001800d08947 */ /* 0x004fea0003800000 */
[----:B------:R-:W-:Y:S01]  /*3f80*/  FADD R17, RZ, R13 ;  /* 0x0000000dff117221 */ /* 0x000fe20000000000 */
[----:B------:R-:W-:-:S01]  /*3f90*/  FADD R18, RZ, R12 ;  /* 0x0000000cff127221 */ /* 0x000fc20000000000 */
[----:B------:R-:W-:Y:S01]  /*3fa0*/  FADD R13, RZ, R226 ;  /* 0x000000e2ff0d7221 */ /* 0x000fe20000000000 */
[----:B------:R-:W-:-:S01]  /*3fb0*/  FADD R19, RZ, R11 ;  /* 0x0000000bff137221 */ /* 0x000fc20000000000 */
[----:B------:R-:W-:Y:S01]  /*3fc0*/  FADD R12, RZ, R227 ;  /* 0x000000e3ff0c7221 */ /* 0x000fe20000000000 */
[----:B------:R-:W-:-:S01]  /*3fd0*/  FADD R11, RZ, R228 ;  /* 0x000000e4ff0b7221 */ /* 0x000fc20000000000 */
[----:B------:R-:W2:Y:S04]  /*3fe0*/  LDL R9, [R1+0x4] ;  /* 0x0000040001097983 */ /* 0x000ea80000100800 */
[----:B------:R-:W4:Y:S04]  /*3ff0*/  LDL R8, [R1+0x8] ;  /* 0x0000080001087983 */ /* 0x000f280000100800 */
[----:B------:R-:W5:Y:S04]  /*4000*/  LDL R7, [R1+0xc] ;  /* 0x00000c0001077983 */ /* 0x000f680000100800 */
[----:B------:R-:W3:Y:S04]  /*4010*/  LDL R6, [R1+0x10] ;  /* 0x0000100001067983 */ /* 0x000ee80000100800 */
        /* <DEDUP_REMOVED lines=8> */
[----:B------:R-:W3:Y:S01]  /*40a0*/  LDL R10, [R1] ;  /* 0x00000000010a7983 */ /* 0x000ee20000100800 */
[----:B------:R-:W-:-:S01]  /*40b0*/  FADD R20, RZ, R216 ;  /* 0x000000d8ff147221 */ /* 0x000fc20000000000 */
[----:B------:R-:W-:Y:S01]  /*40c0*/  FADD R21, RZ, R217 ;  /* 0x000000d9ff157221 */ /* 0x000fe20000000000 */
[----:B------:R-:W-:-:S01]  /*40d0*/  FADD R22, RZ, R218 ;  /* 0x000000daff167221 */ /* 0x000fc20000000000 */
[----:B------:R0:W-:Y:S01]  /*40e0*/  STL [R1+0x40], R13 ;  /* 0x0000400d01007387 */ /* 0x0001e20000100800 */
        /* <DEDUP_REMOVED lines=9> */
[----:B0-----:R-:W-:Y:S01]  /*4180*/  FADD R13, RZ, R229 ;  /* 0x000000e5ff0d7221 */ /* 0x001fe20000000000 */
[----:B------:R-:W-:Y:S01]  /*4190*/  UMOV UR6, URZ ;  /* 0x0000003f00067c82 */ /* 0x000fe20008000000 */
[----:B-1----:R-:W-:-:S03]  /*41a0*/  FADD R12, RZ, R230 ;  /* 0x000000e6ff0c7221 */ /* 0x002fc60000000000 */
[----:B------:R0:W-:Y:S01]  /*41b0*/  STL [R1+0x4c], R13 ;  /* 0x00004c0d01007387 */ /* 0x0001e20000100800 */
[----:B------:R-:W-:-:S03]  /*41c0*/  FADD R11, RZ, R231 ;  /* 0x000000e7ff0b7221 */ /* 0x000fc60000000000 */
[----:B------:R1:W-:Y:S04]  /*41d0*/  STL [R1+0x50], R12 ;  /* 0x0000500c01007387 */ /* 0x0003e80000100800 */
[----:B------:R1:W-:Y:S01]  /*41e0*/  STL [R1+0x54], R11 ;  /* 0x0000540b01007387 */ /* 0x0003e20000100800 */
[----:B0-----:R-:W-:-:S01]  /*41f0*/  FADD R13, RZ, R200 ;  /* 0x000000c8ff0d7221 */ /* 0x001fc20000000000 */
[----:B-1----:R-:W-:-:S04]  /*4200*/  FADD R12, RZ, R201 ;  /* 0x000000c9ff0c7221 */ /* 0x002fc80000000000 */
        /* <DEDUP_REMOVED lines=79> */
[----:B--2---:R-:W-:-:S03]  /*4700*/  FADD R11, RZ, R177 ;  /* 0x000000b1ff0b7221 */ /* 0x004fc60000000000 */
        /* <DEDUP_REMOVED lines=8> */
[----:B------:R-:W-:-:S01]  /*4790*/  FADD R9, RZ, R9 ;  /* 0x00000009ff097221 */ /* 0x000fc20000000000 */
[----:B0-----:R-:W-:Y:S01]  /*47a0*/  FADD R13, RZ, R181 ;  /* 0x000000b5ff0d7221 */ /* 0x001fe20000000000 */
[----:B----4-:R-:W-:-:S01]  /*47b0*/  FADD R8, RZ, R8 ;  /* 0x00000008ff087221 */ /* 0x010fc20000000000 */
[----:B-1----:R-:W-:-:S03]  /*47c0*/  FADD R12, RZ, R182 ;  /* 0x000000b6ff0c7221 */ /* 0x002fc60000000000 */
[----:B------:R0:W-:Y:S01]  /*47d0*/  STL [R1+0x10c], R13 ;  /* 0x00010c0d01007387 */ /* 0x0001e20000100800 */
[----:B-----5:R-:W-:-:S01]  /*47e0*/  FADD R7, RZ, R7 ;  /* 0x00000007ff077221 */ /* 0x020fc20000000000 */
[----:B--2---:R-:W-:Y:S02]  /*47f0*/  FADD R11, RZ, R183 ;  /* 0x000000b7ff0b7221 */ /* 0x004fe40000000000 */
[----:B------:R1:W-:Y:S01]  /*4800*/  STL [R1+0x110], R12 ;  /* 0x0001100c01007387 */ /* 0x0003e20000100800 */
[----:B---3--:R-:W-:-:S03]  /*4810*/  FADD R6, RZ, R6 ;  /* 0x00000006ff067221 */ /* 0x008fc60000000000 */
[----:B------:R2:W-:Y:S01]  /*4820*/  STL [R1+0x114], R11 ;  /* 0x0001140b01007387 */ /* 0x0005e20000100800 */
[----:B------:R-:W-:-:S01]  /*4830*/  FADD R5, RZ, R5 ;  /* 0x00000005ff057221 */ /* 0x000fc20000000000 */
[----:B0-----:R-:W-:Y:S01]  /*4840*/  FADD R13, RZ, R152 ;  /* 0x00000098ff0d7221 */ /* 0x001fe20000000000 */
[----:B------:R-:W-:-:S01]  /*4850*/  FADD R4, RZ, R4 ;  /* 0x00000004ff047221 */ /* 0x000fc20000000000 */
[----:B-1----:R-:W-:-:S03]  /*4860*/  FADD R12, RZ, R153 ;  /* 0x00000099ff0c7221 */ /* 0x002fc60000000000 */
[----:B------:R0:W-:Y:S01]  /*4870*/  STL [R1+0x118], R13 ;  /* 0x0001180d01007387 */ /* 0x0001e20000100800 */
[----:B------:R-:W-:-:S01]  /*4880*/  FADD R3, RZ, R3 ;  /* 0x00000003ff037221 */ /* 0x000fc20000000000 */
[----:B--2---:R-:W-:Y:S02]  /*4890*/  FADD R11, RZ, R154 ;  /* 0x0000009aff0b7221 */ /* 0x004fe40000000000 */
[----:B------:R1:W-:Y:S01]  /*48a0*/  STL [R1+0x11c], R12 ;  /* 0x00011c0c01007387 */ /* 0x0003e20000100800 */
[----:B------:R-:W-:-:S03]  /*48b0*/  FADD R2, RZ, R2 ;  /* 0x00000002ff027221 */ /* 0x000fc60000000000 */
[----:B------:R2:W-:Y:S01]  /*48c0*/  STL [R1+0x120], R11 ;  /* 0x0001200b01007387 */ /* 0x0005e20000100800 */
[----:B0-----:R-:W-:-:S01]  /*48d0*/  FADD R13, RZ, R155 ;  /* 0x0000009bff0d7221 */ /* 0x001fc20000000000 */
[----:B------:R-:W-:Y:S01]  /*48e0*/  FADD R0, RZ, R0 ;  /* 0x00000000ff007221 */ /* 0x000fe20000000000 */
[----:B-1----:R-:W-:-:S03]  /*48f0*/  FADD R12, RZ, R156 ;  /* 0x0000009cff0c7221 */ /* 0x002fc60000000000 */
[----:B------:R0:W-:Y:S01]  /*4900*/  STL [R1+0x124], R13 ;  /* 0x0001240d01007387 */ /* 0x0001e20000100800 */
[----:B------:R-:W-:-:S01]  /*4910*/  FADD R14, RZ, R14 ;  /* 0x0000000eff0e7221 */ /* 0x000fc20000000000 */
[----:B--2---:R-:W-:Y:S02]  /*4920*/  FADD R11, RZ, R157 ;  /* 0x0000009dff0b7221 */ /* 0x004fe40000000000 */
[----:B------:R1:W-:Y:S01]  /*4930*/  STL [R1+0x128], R12 ;  /* 0x0001280c01007387 */ /* 0x0003e20000100800 */
[----:B------:R-:W-:-:S01]  /*4940*/  FADD R15, RZ, R15 ;  /* 0x0000000fff0f7221 */ /* 0x000fc20000000000 */
[----:B------:R-:W-:Y:S02]  /*4950*/  FADD R16, RZ, R16 ;  /* 0x00000010ff107221 */ /* 0x000fe40000000000 */
[----:B------:R2:W-:Y:S01]  /*4960*/  STL [R1+0x12c], R11 ;  /* 0x00012c0b01007387 */ /* 0x0005e20000100800 */
[----:B0-----:R-:W-:-:S01]  /*4970*/  FADD R13, RZ, R158 ;  /* 0x0000009eff0d7221 */ /* 0x001fc20000000000 */
[----:B------:R-:W-:Y:S01]  /*4980*/  FADD R10, RZ, R10 ;  /* 0x0000000aff0a7221 */ /* 0x000fe20000000000 */
[----:B-1----:R-:W-:-:S03]  /*4990*/  FADD R12, RZ, R159 ;  /* 0x0000009fff0c7221 */ /* 0x002fc60000000000 */
        /* <DEDUP_REMOVED lines=273> */
[----:B------:R0:W-:Y:S02]  /*5ab0*/  STL [R1+0x354], R11 ;  /* 0x0003540b01007387 */ /* 0x0001e40000100800 */
.L_x_23:
[----:B------:R-:W-:-:S04]  /*5ac0*/  UIADD3 UR45, UR5, 0x1, URZ ;  /* 0x00000001052d7890 */ /* 0x000fc8000fffe03f */
[----:B------:R-:W-:-:S04]  /*5ad0*/  UISETP.NE.AND UP0, UPT, UR45, 0xf, UPT ;  /* 0x0000000f2d00788c */ /* 0x000fc8000bf05270 */
[----:B------:R-:W-:Y:S02]  /*5ae0*/  USEL UR13, URZ, 0x1, UP0 ;  /* 0x000000013f0d7887 */ /* 0x000fe40008000000 */
[----:B------:R-:W-:Y:S02]  /*5af0*/  USEL UR45, UR45, URZ, UP0 ;  /* 0x0000003f2d2d7287 */ /* 0x000fe40008000000 */
[----:B------:R-:W-:-:S06]  /*5b00*/  ULOP3.LUT UR13, UR4, UR13, URZ, 0x3c, !UPT ;  /* 0x0000000d040d7292 */ /* 0x000fcc000f8e3c3f */
[----:B0-----:R-:W-:Y:S01]  /*5b10*/  IMAD.U32 R11, RZ, RZ, UR13 ;  /* 0x0000000dff0b7e24 */ /* 0x001fe2000f8e00ff */
[----:B------:R-:W-:-:S06]  /*5b20*/  UMOV UR13, 0x1 ;  /* 0x00000001000d7882 */ /* 0x000fcc0000000000 */
.L_x_18:
[----:B------:R-:W-:-:S04]  /*5b30*/  UISETP.LT.AND UP0, UPT, UR11, 0x1, UPT ;  /* 0x000000010b00788c */ /* 0x000fc8000bf01270 */
[----:B------:R-:W-:-:S04]  /*5b40*/  USEL UR14, UR11, 0x1, UP0 ;  /* 0x000000010b0e7887 */ /* 0x000fc80008000000 */
[----:B------:R-:W-:-:S04]  /*5b50*/  UIADD3 UR14, UR11, -UR14, URZ ;  /* 0x8000000e0b0e7290 */ /* 0x000fc8000fffe03f */
[----:B------:R-:W-:-:S06]  /*5b60*/  UISETP.GE.AND UP0, UPT, UR14, 0x1, UPT ;  /* 0x000000010e00788c */ /* 0x000fcc000bf06270 */
[----:B------:R-:W-:-:S13]  /*5b70*/  PLOP3.LUT P0, PT, PT, PT, UP0, 0x80, 0x0 ;  /* 0x000000000000781c */ /* 0x000fda0003f0f008 */
[----:B------:R-:W-:Y:S05]  /*5b80*/  @!P0 BRA `(.L_x_24) ;  /* 0x0000003400888947 */ /* 0x000fea0003800000 */
[----:B------:R-:W-:Y:S01]  /*5b90*/  IMAD.U32 R12, RZ, RZ, UR14 ;  /* 0x0000000eff0c7e24 */ /* 0x000fe2000f8e00ff */
[----:B------:R-:W-:Y:S01]  /*5ba0*/  UMOV UR44, UR5 ;  /* 0x00000005002c7c82 */ /* 0x000fe20008000000 */
[----:B------:R-:W-:-:S05]  /*5bb0*/  ULDC UR43, c[0x0][0x50c] ;  /* 0x00014300002b7ab9 */ /* 0x000fca0000000800 */
.L_x_32:
[----:B------:R-:W-:-:S06]  /*5bc0*/  UISETP.NE.AND UP0, UPT, UR8, 0x3, UPT ;  /* 0x000000030800788c */ /* 0x000fcc000bf05270 */
[----:B------:R-:W-:-:S13]  /*5bd0*/  PLOP3.LUT P1, PT, PT, PT, UP0, 0x80, 0x0 ;  /* 0x000000000000781c */ /* 0x000fda0003f2f008 */
[----:B-----5:R-:W-:Y:S05]  /*5be0*/  @!P1 BRA `(.L_x_25) ;  /* 0x0000000000049947 */ /* 0x020fea0003800000 */
[----:B------:R-:W-:Y:S01]  /*5bf0*/  BPT.TRAP 0x1 ;  /* 0x000000040000795c */ /* 0x000fe20000300000 */
.L_x_25:
[----:B------:R-:W0:Y:S01]  /*5c00*/  S2UR UR14, SR_CgaCtaId ;  /* 0x00000000000e79c3 */ /* 0x000e220000008800 */
[----:B------:R-:W-:Y:S01]  /*5c10*/  UMOV UR9, 0x400 ;  /* 0x0000040000097882 */ /* 0x000fe20000000000 */
[----:B------:R-:W-:Y:S01]  /*5c20*/  SHF.L.U32 R13, R11, 0x1f, RZ ;  /* 0x0000001f0b0d7819 */ /* 0x000fe200000006ff */
[----:B0-----:R-:W-:-:S04]  /*5c30*/  ULEA UR9, UR14, UR9, 0x18 ;  /* 0x000000090e097291 */ /* 0x001fc8000f8ec03f */
[----:B------:R-:W-:-:S09]  /*5c40*/  ULEA UR14, UR45, UR9, 0x3 ;  /* 0x000000092d0e7291 */ /* 0x000fd2000f8e183f */
[----:B------:R0:W2:Y:S01]  /*5c50*/  SYNCS.PHASECHK.TRANS64.TRYWAIT P0, [UR14], R13 ;  /* 0x0000000dff0075a7 */ /* 0x0000a2000800014e */
[----:B------:R-:W-:Y:S05]  /*5c60*/  @!P1 BRA `(.L_x_26) ;  /* 0x0000000000049947 */ /* 0x000fea0003800000 */
[----:B------:R-:W-:Y:S01]  /*5c70*/  BPT.TRAP 0x1 ;  /* 0x000000040000795c */ /* 0x000fe20000300000 */
.L_x_26:
[----:B--2---:R-:W-:Y:S05]  /*5c80*/  @P0 BRA `(.L_x_27) ;  /* 0x0000000000080947 */ /* 0x004fea0003800000 */
[----:B------:R-:W2:Y:S02]  /*5c90*/  SYNCS.PHASECHK.TRANS64.TRYWAIT P0, [UR14], R13 ;  /* 0x0000000dff0075a7 */ /* 0x000ea4000800014e */
[----:B--2---:R-:W-:Y:S05]  /*5ca0*/  @!P0 BRA `(.L_x_28) ;  /* 0x0000019000c08947 */ /* 0x004fea0003800000 */
.L_x_27:
[----:B------:R-:W-:Y:S04]  /*5cb0*/  STL.64 [R1+0x3a8], R18 ;  /* 0x0003a81201007387 */ /* 0x000fe80000100a00 */
[----:B------:R-:W-:Y:S04]  /*5cc0*/  STL.64 [R1+0x3a0], R16 ;  /* 0x0003a01001007387 */ /* 0x000fe80000100a00 */
[----:B------:R-:W-:Y:S04]  /*5cd0*/  STL.64 [R1+0x398], R14 ;  /* 0x0003980e01007387 */ /* 0x000fe80000100a00 */
[----:B------:R-:W-:Y:S04]  /*5ce0*/  STL [R1+0x390], R12 ;  /* 0x0003900c01007387 */ /* 0x000fe80000100800 */
[----:B------:R-:W-:Y:S04]  /*5cf0*/  STL.64 [R1+0x388], R10 ;  /* 0x0003880a01007387 */ /* 0x000fe80000100a00 */
[----:B------:R-:W-:Y:S04]  /*5d00*/  STL.64 [R1+0x380], R8 ;  /* 0x0003800801007387 */ /* 0x000fe80000100a00 */
[----:B------:R-:W-:Y:S04]  /*5d10*/  STL.64 [R1+0x378], R6 ;  /* 0x0003780601007387 */ /* 0x000fe80000100a00 */
[----:B------:R2:W-:Y:S04]  /*5d20*/  STL.64 [R1+0x370], R4 ;  /* 0x0003700401007387 */ /* 0x0005e80000100a00 */
[----:B--2---:R-:W2:Y:S04]  /*5d30*/  LDL.LU.64 R4, [R1] ;  /* 0x0000000001047983 */ /* 0x004ea80000300a00 */
[----:B------:R-:W2:Y:S04]  /*5d40*/  LDL.LU.64 R6, [R1+0x8] ;  /* 0x0000080001067983 */ /* 0x000ea80000300a00 */
[----:B------:R-:W2:Y:S04]  /*5d50*/  LDL.LU.64 R8, [R1+0x10] ;  /* 0x0000100001087983 */ /* 0x000ea80000300a00 */
[----:B------:R-:W2:Y:S04]  /*5d60*/  LDL.LU.64 R10, [R1+0x18] ;  /* 0x00001800010a7983 */ /* 0x000ea80000300a00 */
[----:B0-----:R-:W2:Y:S04]  /*5d70*/  LDL.LU.64 R12, [R1+0x20] ;  /* 0x00002000010c7983 */ /* 0x001ea80000300a00 */
[----:B------:R-:W2:Y:S04]  /*5d80*/  LDL.LU.64 R14, [R1+0x28] ;  /* 0x00002800010e7983 */ /* 0x000ea80000300a00 */
[----:B------:R-:W2:Y:S04]  /*5d90*/  LDL.LU.64 R16, [R1+0x30] ;  /* 0x0000300001107983 */ /* 0x000ea80000300a00 */
[----:B------:R-:W2:Y:S01]  /*5da0*/  LDL.LU.64 R18, [R1+0x38] ;  /* 0x0000380001127983 */ /* 0x000ea20000300a00 */
[----:B------:R-:W-:-:S02]  /*5db0*/  UIADD3 UR15, UR9, 0x1e200, URZ ;  /* 0x0001e200090f7890 */ /* 0x000fc4000fffe03f */
[----:B------:R-:W-:Y:S02]  /*5dc0*/  UISETP.NE.AND UP0, UPT, UR12, URZ, UPT ;  /* 0x0000003f0c00728c */ /* 0x000fe4000bf05270 */
[----:B------:R-:W-:Y:S02]  /*5dd0*/  USHF.R.U32.HI UR15, URZ, 0x4, UR15 ;  /* 0x000000043f0f7899 */ /* 0x000fe4000801160f */
[----:B------:R-:W-:Y:S02]  /*5de0*/  ULOP3.LUT UR14, UR10, 0x10000, URZ, 0xfc, !UPT ;  /* 0x000100000a0e7892 */ /* 0x000fe4000f8efc3f */
[----:B------:R-:W-:Y:S02]  /*5df0*/  ULOP3.LUT UR15, UR15, 0x3fff, URZ, 0xc0, !UPT ;  /* 0x00003fff0f0f7892 */ /* 0x000fe4000f8ec03f */
[----:B------:R-:W-:Y:S02]  /*5e00*/  USEL UR13, UR13, URZ, !UP0 ;  /* 0x0000003f0d0d7287 */ /* 0x000fe4000c000000 */
[----:B------:R-:W-:-:S02]  /*5e10*/  ULEA UR12, UR45, UR14, 0x9 ;  /* 0x0000000e2d0c7291 */ /* 0x000fc4000f8e483f */
[----:B------:R-:W-:Y:S02]  /*5e20*/  ULOP3.LUT UR14, UR15, 0x10000, URZ, 0xfc, !UPT ;  /* 0x000100000f0e7892 */ /* 0x000fe4000f8efc3f */
[----:B------:R-:W-:Y:S02]  /*5e30*/  UISETP.NE.U32.AND UP0, UPT, UR13, URZ, UPT ;  /* 0x0000003f0d00728c */ /* 0x000fe4000bf05070 */
[----:B------:R-:W-:Y:S01]  /*5e40*/  UIMAD UR14, UR45, 0x1c0, UR14 ;  /* 0x000001c02d0e78a4 */ /* 0x000fe2000f8e020e */
[----:B------:R-:W-:Y:S01]  /*5e50*/  UMOV UR13, 0xc0000010 ;  /* 0xc0000010000d7882 */ /* 0x000fe20000000000 */
[----:B------:R-:W-:Y:S02]  /*5e60*/  UMOV UR15, 0xc0000010 ;  /* 0xc0000010000f7882 */ /* 0x000fe40000000000 */
[----:B------:R-:W-:Y:S01]  /*5e70*/  UIADD3 UR18, UR14, 0x40, URZ ;  /* 0x000000400e127890 */ /* 0x000fe2000fffe03f */
[----:B------:R-:W-:Y:S01]  /*5e80*/  UMOV UR16, UR12 ;  /* 0x0000000c00107c82 */ /* 0x000fe20008000000 */
[----:B------:R-:W-:Y:S01]  /*5e90*/  UMOV UR17, UR13 ;  /* 0x0000000d00117c82 */ /* 0x000fe20008000000 */
[----:B------:R-:W-:Y:S01]  /*5ea0*/  UMOV UR19, 0xc0000010 ;  /* 0xc000001000137882 */ /* 0x000fe20000000000 */
        /* <DEDUP_REMOVED lines=8> */
[----:B--2---:R-:W-:Y:S01]  /*5f30*/  WARPGROUP.ARRIVE ;  /* 0x00000000000079c5 */ /* 0x004fe20000000000 */
[----:B------:R-:W-:Y:S01]  /*5f40*/  UIADD3 UR30, UR14, 0x100, URZ ;  /* 0x000001000e1e7890 */ /* 0x000fe2000fffe03f */
[----:B------:R-:W-:Y:S01]  /*5f50*/  UMOV UR28, UR12 ;  /* 0x0000000c001c7c82 */ /* 0x000fe20008000000 */
[----:B------:R-:W-:-:S03]  /*5f60*/  UMOV UR29, UR13 ;  /* 0x0000000d001d7c82 */ /* 0x000fc60008000000 */
[----:B------:R-:W-:Y:S03]  /*5f70*/  QGMMA.64x32x32.F32.E4M3.E4M3 R4, gdesc[UR12], R4, UP0, gsb0 ;  /* 0x006000000c0479f3 */ /* 0x000fe6000b800804 */
[----:B------:R-:W-:Y:S02]  /*5f80*/  WARPGROUP.DEPBAR.LE gsb0, 0x0 ;  /* 0x00008000000079c5 */ /* 0x000fe40000010000 */
[----:B------:R-:W-:Y:S01]  /*5f90*/  WARPGROUP.ARRIVE ;  /* 0x00000000000079c5 */ /* 0x000fe20000000000 */
[----:B------:R-:W-:Y:S01]  /*5fa0*/  UMOV UR31, 0xc0000010 ;  /* 0xc0000010001f7882 */ /* 0x000fe20000000000 */
[----:B------:R-:W-:Y:S01]  /*5fb0*/  UIADD3 UR34, UR14, 0x140, URZ ;  /* 0x000001400e227890 */ /* 0x000fe2000fffe03f */
[----:B------:R-:W-:Y:S03]  /*5fc0*/  STL.64 [R1], R4 ;  /* 0x0000000401007387 */ /* 0x000fe60000100a00 */
[----:B------:R-:W-:Y:S01]  /*5fd0*/  QGMMA.64x32x32.F32.E4M3.E4M3 R200, gdesc[UR16], R200, UP0, gsb0 ;  /* 0x0060000010c879f3 */ /* 0x000fe2000b8008c8 */
[----:B------:R-:W-:Y:S01]  /*5fe0*/  UMOV UR32, UR12 ;  /* 0x0000000c00207c82 */ /* 0x000fe20008000000 */
[----:B------:R-:W-:Y:S01]  /*5ff0*/  UMOV UR33, UR13 ;  /* 0x0000000d00217c82 */ /* 0x000fe20008000000 */
[----:B------:R-:W-:Y:S01]  /*6000*/  UMOV UR35, 0xc0000010 ;  /* 0xc000001000237882 */ /* 0x000fe20000000000 */
[----:B------:R-:W-:Y:S01]  /*6010*/  UIADD3 UR38, UR14, 0x180, URZ ;  /* 0x000001800e267890 */ /* 0x000fe2000fffe03f */
[----:B------:R-:W-:Y:S01]  /*6020*/  STL.64 [R1+0x8], R6 ;  /* 0x0000080601007387 */ /* 0x000fe20000100a00 */
[----:B------:R-:W-:Y:S01]  /*6030*/  UMOV UR36, UR12 ;  /* 0x0000000c00247c82 */ /* 0x000fe20008000000 */
[----:B------:R-:W-:Y:S01]  /*6040*/  UMOV UR37, UR13 ;  /* 0x0000000d00257c82 */ /* 0x000fe20008000000 */
[----:B------:R-:W-:Y:S01]  /*6050*/  UMOV UR39, 0xc0000010 ;  /* 0xc000001000277882 */ /* 0x000fe20000000000 */
[----:B------:R-:W-:Y:S01]  /*6060*/  UIADD3 UR16, UR12, 0x100, URZ ;  /* 0x000001000c107890 */ /* 0x000fe2000fffe03f */
[----:B------:R-:W-:Y:S04]  /*6070*/  STL.64 [R1+0x10], R8 ;  /* 0x0000100801007387 */ /* 0x000fe80000100a00 */
[----:B------:R-:W-:Y:S04]  /*6080*/  STL.64 [R1+0x18], R10 ;  /* 0x0000180a01007387 */ /* 0x000fe80000100a00 */
[----:B------:R0:W-:Y:S04]  /*6090*/  STL.64 [R1+0x20], R12 ;  /* 0x0000200c01007387 */ /* 0x0001e80000100a00 */
[----:B------:R-:W-:Y:S04]  /*60a0*/  STL.64 [R1+0x28], R14 ;  /* 0x0000280e01007387 */ /* 0x000fe80000100a00 */
[----:B------:R-:W-:Y:S04]  /*60b0*/  STL.64 [R1+0x30], R16 ;  /* 0x0000301001007387 */ /* 0x000fe80000100a00 */
[----:B------:R2:W-:Y:S01]  /*60c0*/  STL.64 [R1+0x38], R18 ;  /* 0x0000381201007387 */ /* 0x0005e20000100a00 */
[----:B0-----:R-:W-:-:S03]  /*60d0*/  IMAD.MOV.U32 R13, RZ, RZ, R4 ;  /* 0x000000ffff0d7224 */ /* 0x001fc600078e0004 */
[----:B--2---:R0:W5:Y:S04]  /*60e0*/  LDL.LU.64 R18, [R1+0x3a8] ;  /* 0x0003a80001127983 */ /* 0x0041680000300a00 */
[----:B------:R0:W5:Y:S04]  /*60f0*/  LDL.LU.64 R16, [R1+0x3a0] ;  /* 0x0003a00001107983 */ /* 0x0001680000300a00 */
[----:B------:R0:W5:Y:S04]  /*6100*/  LDL.LU.64 R14, [R1+0x398] ;  /* 0x00039800010e7983 */ /* 0x0001680000300a00 */
[----:B------:R0:W5:Y:S04]  /*6110*/  LDL.LU R12, [R1+0x390] ;  /* 0x00039000010c7983 */ /* 0x0001680000300800 */
[----:B------:R0:W5:Y:S01]  /*6120*/  LDL.LU.64 R10, [R1+0x388] ;  /* 0x00038800010a7983 */ /* 0x0001620000300a00 */
[----:B------:R-:W-:-:S02]  /*6130*/  WARPGROUP.DEPBAR.LE gsb0, 0x0 ;  /* 0x00008000000079c5 */ /* 0x000fc40000010000 */
[----:B------:R-:W-:Y:S01]  /*6140*/  WARPGROUP.ARRIVE ;  /* 0x00000000000079c5 */ /* 0x000fe20000000000 */
[----:B------:R0:W5:Y:S04]  /*6150*/  LDL.LU.64 R8, [R1+0x380] ;  /* 0x0003800001087983 */ /* 0x0001680000300a00 */
[----:B------:R0:W5:Y:S01]  /*6160*/  LDL.LU.64 R6, [R1+0x378] ;  /* 0x0003780001067983 */ /* 0x0001620000300a00 */
[----:B------:R-:W-:Y:S03]  /*6170*/  QGMMA.64x32x32.F32.E4M3.E4M3 R168, gdesc[UR20], R168, UP0, gsb0 ;  /* 0x0060000014a879f3 */ /* 0x000fe6000b8008a8 */
[----:B------:R0:W5:Y:S01]  /*6180*/  LDL.LU.64 R4, [R1+0x370] ;  /* 0x0003700001047983 */ /* 0x0001620000300a00 */
[----:B------:R-:W-:Y:S01]  /*6190*/  UIADD3 UR6, UR6, 0x1, URZ ;  /* 0x0000000106067890 */ /* 0x000fe2000fffe03f */
[----:B------:R-:W-:-:S02]  /*61a0*/  WARPGROUP.DEPBAR.LE gsb0, 0x0 ;  /* 0x00008000000079c5 */ /* 0x000fc40000010000 */
[----:B------:R-:W-:-:S06]  /*61b0*/  WARPGROUP.ARRIVE ;  /* 0x00000000000079c5 */ /* 0x000fcc0000000000 */
[----:B------:R-:W-:Y:S03]  /*61c0*/  QGMMA.64x32x32.F32.E4M3.E4M3 R136, gdesc[UR24], R136, UP0, gsb0 ;  /* 0x00600000188879f3 */ /* 0x000fe6000b800888 */
[----:B------:R-:W-:Y:S02]  /*61d0*/  WARPGROUP.DEPBAR.LE gsb0, 0x0 ;  /* 0x00008000000079c5 */ /* 0x000fe40000010000 */
[----:B------:R-:W-:-:S06]  /*61e0*/  WARPGROUP.ARRIVE ;  /* 0x00000000000079c5 */ /* 0x000fcc0000000000 */
[----:B------:R-:W-:Y:S03]  /*61f0*/  QGMMA.64x32x32.F32.E4M3.E4M3 R104, gdesc[UR28], R104, UP0, gsb0 ;  /* 0x006000001c6879f3 */ /* 0x000fe6000b800868 */
[----:B------:R-:W-:Y:S02]  /*6200*/  WARPGROUP.DEPBAR.LE gsb0, 0x0 ;  /* 0x00008000000079c5 */ /* 0x000fe40000010000 */
[----:B------:R-:W-:-:S06]  /*6210*/  WARPGROUP.ARRIVE ;  /* 0x00000000000079c5 */ /* 0x000fcc0000000000 */
[----:B------:R-:W-:Y:S03]  /*6220*/  QGMMA.64x32x32.F32.E4M3.E4M3 R72, gdesc[UR32], R72, UP0, gsb0 ;  /* 0x00600000204879f3 */ /* 0x000fe6000b800848 */
[----:B------:R-:W-:Y:S02]  /*6230*/  WARPGROUP.DEPBAR.LE gsb0, 0x0 ;  /* 0x00008000000079c5 */ /* 0x000fe40000010000 */
[----:B------:R-:W-:-:S06]  /*6240*/  WARPGROUP.ARRIVE ;  /* 0x00000000000079c5 */ /* 0x000fcc0000000000 */
[----:B------:R-:W-:Y:S01]  /*6250*/  QGMMA.64x32x32.F32.E4M3.E4M3 R40, gdesc[UR36], R40, UP0, gsb0 ;  /* 0x00600000242879f3 */ /* 0x000fe2000b800828 */
[----:B------:R-:W-:Y:S01]  /*6260*/  UMOV UR36, UR16 ;  /* 0x0000001000247c82 */ /* 0x000fe20008000000 */
[----:B------:R-:W-:Y:S01]  /*6270*/  UMOV UR37, 0xc0000010 ;  /* 0xc000001000257882 */ /* 0x000fe20000000000 */
[----:B------:R-:W-:Y:S01]  /*6280*/  UMOV UR32, UR36 ;  /* 0x0000002400207c82 */ /* 0x000fe20008000000 */
        /* <DEDUP_REMOVED lines=32> */
[----:B------:R-:W-:-:S04]  /*6490*/  UISETP.NE.AND UP0, UPT, UR6, UR43, UPT ;  /* 0x0000002b0600728c */ /* 0x000fc8000bf05270 */
[----:B------:R-:W-:-:S06]  /*64a0*/  USEL UR12, URZ, 0x1, UP0 ;  /* 0x000000013f0c7887 */ /* 0x000fcc0008000000 */
[----:B------:R-:W-:Y:S01]  /*64b0*/  ISETP.NE.AND P0, PT, RZ, UR12, PT ;  /* 0x0000000cff007c0c */ /* 0x000fe2000bf05270 */
[----:B------:R-:W-:-:S12]  /*64c0*/  WARPGROUP.DEPBAR.LE gsb0, 0x0 ;  /* 0x00008000000079c5 */ /* 0x000fd80000010000 */
[----:B0-----:R-:W-:Y:S05]  /*64d0*/  @!P0 BRA `(.L_x_29) ;  /* 0x0000002800c48947 */ /* 0x001fea0003800000 */
[----:B------:R0:W-:Y:S04]  /*64e0*/  STL [R1+0x3d4], R48 ;  /* 0x0003d43001007387 */ /* 0x0001e80000100800 */
[----:B------:R2:W-:Y:S01]  /*64f0*/  STL [R1+0x3d0], R49 ;  /* 0x0003d03101007387 */ /* 0x0005e20000100800 */
[----:B0-----:R-:W-:-:S03]  /*6500*/  IMAD.MOV.U32 R48, RZ, RZ, R13 ;  /* 0x000000ffff307224 */ /* 0x001fc600078e000d */
[----:B--2---:R-:W2:Y:S04]  /*6510*/  LDL R49, [R1+0x4] ;  /* 0x0000040001317983 */ /* 0x004ea80000100800 */
[----:B------:R0:W-:Y:S04]  /*6520*/  STL [R1+0x3cc], R50 ;  /* 0x0003cc3201007387 */ /* 0x0001e80000100800 */
[----:B0-----:R-:W4:Y:S04]  /*6530*/  LDL R50, [R1+0x8] ;  /* 0x0000080001327983 */ /* 0x001f280000100800 */
[----:B------:R0:W-:Y:S04]  /*6540*/  STL [R1+0x3c8], R51 ;  /* 0x0003c83301007387 */ /* 0x0001e80000100800 */
[----:B0-----:R-:W3:Y:S04]  /*6550*/  LDL R51, [R1+0xc] ;  /* 0x00000c0001337983 */ /* 0x001ee80000100800 */
        /* <DEDUP_REMOVED lines=12> */
[----:B------:R-:W3:Y:S04]  /*6620*/  LDL.LU R13, [R1+0x68] ;  /* 0x00006800010d7983 */ /* 0x000ee80000300800 */
[----:B------:R0:W-:Y:S04]  /*6630*/  STL [R1+0x3ac], R26 ;  /* 0x0003ac1a01007387 */ /* 0x0001e80000100800 */
[----:B0-----:R-:W3:Y:S04]  /*6640*/  LDL.LU R26, [R1+0x64] ;  /* 0x00006400011a7983 */ /* 0x001ee80000300800 */
        /* <DEDUP_REMOVED lines=26> */
[----:B-----5:R0:W-:Y:S04]  /*67f0*/  STL [R1+0x374], R12 ;  /* 0x0003740c01007387 */ /* 0x0201e80000100800 */
[----:B0-----:R-:W3:Y:S04]  /*6800*/  LDL R12, [R1+0x2c] ;  /* 0x00002c00010c7983 */ /* 0x001ee80000100800 */
[----:B------:R0:W-:Y:S04]  /*6810*/  STL [R1+0x370], R11 ;  /* 0x0003700b01007387 */ /* 0x0001e80000100800 */
[----:B0-----:R-:W3:Y:S01]  /*6820*/  LDL R11, [R1+0x28] ;  /* 0x00002800010b7983 */ /* 0x001ee20000100800 */
[----:B------:R-:W-:-:S01]  /*6830*/  FADD R10, R48, R10 ;  /* 0x0000000a300a7221 */ /* 0x000fc20000000000 */
[----:B--2---:R-:W-:Y:S01]  /*6840*/  FADD R9, R49, R9 ;  /* 0x0000000931097221 */ /* 0x004fe20000000000 */
[----:B----4-:R-:W-:-:S01]  /*6850*/  FADD R8, R50, R8 ;  /* 0x0000000832087221 */ /* 0x010fc20000000000 */
[----:B------:R-:W2:Y:S01]  /*6860*/  LDL.LU R48, [R1+0x3d4] ;  /* 0x0003d40001307983 */ /* 0x000ea20000300800 */
[----:B---3--:R-:W-:-:S01]  /*6870*/  FADD R7, R51, R7 ;  /* 0x0000000733077221 */ /* 0x008fc20000000000 */
[----:B------:R-:W-:-:S02]  /*6880*/  FADD R6, R52, R6 ;  /* 0x0000000634067221 */ /* 0x000fc40000000000 */
[----:B------:R-:W3:Y:S04]  /*6890*/  LDL.LU R49, [R1+0x3d0] ;  /* 0x0003d00001317983 */ /* 0x000ee80000300800 */
[----:B------:R-:W4:Y:S04]  /*68a0*/  LDL.LU R50, [R1+0x3cc] ;  /* 0x0003cc0001327983 */ /* 0x000f280000300800 */
[----:B------:R-:W4:Y:S01]  /*68b0*/  LDL.LU R51, [R1+0x3c8] ;  /* 0x0003c80001337983 */ /* 0x000f220000300800 */
[----:B------:R-:W-:-:S03]  /*68c0*/  FADD R5, R53, R5 ;  /* 0x0000000535057221 */ /* 0x000fc60000000000 */
[----:B------:R-:W4:Y:S04]  /*68d0*/  LDL.LU R52, [R1+0x3c4] ;  /* 0x0003c40001347983 */ /* 0x000f280000300800 */
[----:B------:R-:W4:Y:S01]  /*68e0*/  LDL.LU R53, [R1+0x3c0] ;  /* 0x0003c00001357983 */ /* 0x000f220000300800 */
[----:B------:R-:W-:-:S03]  /*68f0*/  FADD R4, R54, R4 ;  /* 0x0000000436047221 */ /* 0x000fc60000000000 */
[----:B------:R-:W4:Y:S01]  /*6900*/  LDL.LU R54, [R1+0x3bc] ;  /* 0x0003bc0001367983 */ /* 0x000f220000300800 */
[----:B------:R-:W-:-:S03]  /*6910*/  FADD R3, R55, R3 ;  /* 0x0000000337037221 */ /* 0x000fc60000000000 */
[----:B------:R-:W4:Y:S01]  /*6920*/  LDL.LU R55, [R1+0x3b8] ;  /* 0x0003b80001377983 */ /* 0x000f220000300800 */
[----:B------:R-:W-:-:S03]  /*6930*/  FADD R2, R24, R2 ;  /* 0x0000000218027221 */ /* 0x000fc60000000000 */
[----:B------:R-:W4:Y:S01]  /*6940*/  LDL.LU R24, [R1+0x3b4] ;  /* 0x0003b40001187983 */ /* 0x000f220000300800 */
[----:B------:R-:W-:-:S03]  /*6950*/  FADD R0, R25, R0 ;  /* 0x0000000019007221 */ /* 0x000fc60000000000 */
[----:B------:R-:W4:Y:S01]  /*6960*/  LDL.LU R25, [R1+0x3b0] ;  /* 0x0003b00001197983 */ /* 0x000f220000300800 */
[----:B------:R-:W-:-:S01]  /*6970*/  FADD R20, R216, R20 ;  /* 0x00000014d8147221 */ /* 0x000fc20000000000 */
[----:B------:R-:W-:Y:S01]  /*6980*/  FADD R13, R204, R13 ;  /* 0x0000000dcc0d7221 */ /* 0x000fe20000000000 */
        /* <DEDUP_REMOVED lines=18> */
[----:B------:R-:W-:-:S05]  /*6ab0*/  FADD R35, R226, R35 ;  /* 0x00000023e2237221 */ /* 0x000fca0000000000 */
[----:B------:R0:W-:Y:S04]  /*6ac0*/  STL [R1+0x40], R35 ;  /* 0x0000402301007387 */ /* 0x0001e80000100800 */
[----:B------:R1:W-:Y:S04]  /*6ad0*/  STL [R1+0x44], R34 ;  /* 0x0000442201007387 */ /* 0x0003e80000100800 */
[----:B------:R1:W-:Y:S01]  /*6ae0*/  STL [R1+0x48], R33 ;  /* 0x0000482101007387 */ /* 0x0003e20000100800 */
[----:B------:R-:W-:-:S03]  /*6af0*/  FADD R19, R36, R19 ;  /* 0x0000001324137221 */ /* 0x000fc60000000000 */
[----:B------:R1:W-:Y:S04]  /*6b00*/  STL [R1+0x4c], R32 ;  /* 0x00004c2001007387 */ /* 0x0003e80000100800 */
[----:B------:R1:W-:Y:S04]  /*6b10*/  STL [R1+0x50], R31 ;  /* 0x0000501f01007387 */ /* 0x0003e80000100800 */
[----:B------:R1:W-:Y:S01]  /*6b20*/  STL [R1+0x54], R30 ;  /* 0x0000541e01007387 */ /* 0x0003e20000100800 */
[----:B------:R-:W-:-:S03]  /*6b30*/  FADD R18, R37, R18 ;  /* 0x0000001225127221 */ /* 0x000fc60000000000 */
[----:B------:R1:W-:Y:S04]  /*6b40*/  STL [R1+0x58], R29 ;  /* 0x0000581d01007387 */ /* 0x0003e80000100800 */
[----:B------:R1:W-:Y:S01]  /*6b50*/  STL [R1+0x5c], R28 ;  /* 0x00005c1c01007387 */ /* 0x0003e20000100800 */
[----:B------:R-:W-:-:S01]  /*6b60*/  FADD R17, R38, R17 ;  /* 0x0000001126117221 */ /* 0x000fc20000000000 */
[----:B------:R-:W-:Y:S02]  /*6b70*/  FADD R16, R39, R16 ;  /* 0x0000001027107221 */ /* 0x000fe40000000000 */
[----:B------:R-:W2:Y:S04]  /*6b80*/  LDL.LU R39, [R1+0x6c] ;  /* 0x00006c0001277983 */ /* 0x000ea80000300800 */
[----:B------:R3:W-:Y:S04]  /*6b90*/  STL [R1+0x60], R27 ;  /* 0x0000601b01007387 */ /* 0x0007e80000100800 */
[----:B------:R-:W4:Y:S04]  /*6ba0*/  LDL.LU R38, [R1+0x70] ;  /* 0x0000700001267983 */ /* 0x000f280000300800 */
[----:B------:R3:W-:Y:S01]  /*6bb0*/  STL [R1+0x64], R26 ;  /* 0x0000641a01007387 */ /* 0x0007e20000100800 */
[----:B------:R-:W-:-:S03]  /*6bc0*/  FADD R15, R12, R15 ;  /* 0x0000000f0c0f7221 */ /* 0x000fc60000000000 */
[----:B------:R-:W4:Y:S04]  /*6bd0*/  LDL.LU R37, [R1+0x74] ;  /* 0x0000740001257983 */ /* 0x000f280000300800 */
[----:B------:R3:W-:Y:S04]  /*6be0*/  STL [R1+0x68], R13 ;  /* 0x0000680d01007387 */ /* 0x0007e80000100800 */
[----:B------:R-:W4:Y:S01]  /*6bf0*/  LDL.LU R36, [R1+0x78] ;  /* 0x0000780001247983 */ /* 0x000f220000300800 */
[----:B------:R-:W-:-:S03]  /*6c00*/  FADD R14, R11, R14 ;  /* 0x0000000e0b0e7221 */ /* 0x000fc60000000000 */
[----:B0-----:R-:W4:Y:S04]  /*6c10*/  LDL.LU R35, [R1+0x7c] ;  /* 0x00007c0001237983 */ /* 0x001f280000300800 */
[----:B-1----:R-:W4:Y:S04]  /*6c20*/  LDL.LU R34, [R1+0x80] ;  /* 0x0000800001227983 */ /* 0x002f280000300800 */
[----:B------:R-:W4:Y:S04]  /*6c30*/  LDL.LU R33, [R1+0x84] ;  /* 0x0000840001217983 */ /* 0x000f280000300800 */
[----:B------:R-:W4:Y:S04]  /*6c40*/  LDL.LU R32, [R1+0x88] ;  /* 0x0000880001207983 */ /* 0x000f280000300800 */
[----:B------:R-:W4:Y:S04]  /*6c50*/  LDL.LU R31, [R1+0x8c] ;  /* 0x00008c00011f7983 */ /* 0x000f280000300800 */
[----:B------:R-:W4:Y:S04]  /*6c60*/  LDL.LU R30, [R1+0x90] ;  /* 0x00009000011e7983 */ /* 0x000f280000300800 */
[----:B------:R-:W4:Y:S04]  /*6c70*/  LDL.LU R29, [R1+0x94] ;  /* 0x00009400011d7983 */ /* 0x000f280000300800 */
[----:B------:R-:W4:Y:S04]  /*6c80*/  LDL.LU R28, [R1+0x98] ;  /* 0x00009800011c7983 */ /* 0x000f280000300800 */
[----:B---3--:R-:W3:Y:S04]  /*6c90*/  LDL.LU R27, [R1+0x9c] ;  /* 0x00009c00011b7983 */ /* 0x008ee80000300800 */
[----:B------:R-:W3:Y:S04]  /*6ca0*/  LDL.LU R26, [R1+0xa0] ;  /* 0x0000a000011a7983 */ /* 0x000ee80000300800 */
[----:B------:R-:W3:Y:S04]  /*6cb0*/  LDL.LU R13, [R1+0xa4] ;  /* 0x0000a400010d7983 */ /* 0x000ee80000300800 */
[----:B------:R-:W3:Y:S04]  /*6cc0*/  LDL.LU R12, [R1+0xa8] ;  /* 0x0000a800010c7983 */ /* 0x000ee80000300800 */
[----:B------:R-:W3:Y:S01]  /*6cd0*/  LDL.LU R11, [R1+0xac] ;  /* 0x0000ac00010b7983 */ /* 0x000ee20000300800 */
[----:B--2---:R-:W-:-:S01]  /*6ce0*/  FADD R39, R205, R39 ;  /* 0x00000027cd277221 */ /* 0x004fc20000000000 */
[----:B----4-:R-:W-:-:S04]  /*6cf0*/  FADD R38, R206, R38 ;  /* 0x00000026ce267221 */ /* 0x010fc80000000000 */
[----:B------:R0:W-:Y:S01]  /*6d00*/  STL [R1+0x6c], R39 ;  /* 0x00006c2701007387 */ /* 0x0001e20000100800 */
[----:B------:R-:W-:-:S03]  /*6d10*/  FADD R37, R207, R37 ;  /* 0x00000025cf257221 */ /* 0x000fc60000000000 */
        /* <DEDUP_REMOVED lines=19> */
[----:B---3--:R-:W-:-:S03]  /*6e50*/  FADD R27, R185, R27 ;  /* 0x0000001bb91b7221 */ /* 0x008fc60000000000 */
[----:B------:R3:W-:Y:S01]  /*6e60*/  STL [R1+0x98], R28 ;  /* 0x0000981c01007387 */ /* 0x0007e20000100800 */
[----:B------:R-:W-:-:S03]  /*6e70*/  FADD R26, R186, R26 ;  /* 0x0000001aba1a7221 */ /* 0x000fc60000000000 */
[----:B------:R3:W-:Y:S01]  /*6e80*/  STL [R1+0x9c], R27 ;  /* 0x00009c1b01007387 */ /* 0x0007e20000100800 */
[----:B------:R-:W-:-:S03]  /*6e90*/  FADD R13, R187, R13 ;  /* 0x0000000dbb0d7221 */ /* 0x000fc60000000000 */
[----:B------:R3:W-:Y:S01]  /*6ea0*/  STL [R1+0xa0], R26 ;  /* 0x0000a01a01007387 */ /* 0x0007e20000100800 */
[----:B------:R-:W-:-:S03]  /*6eb0*/  FADD R12, R188, R12 ;  /* 0x0000000cbc0c7221 */ /* 0x000fc60000000000 */
[----:B0-----:R-:W3:Y:S01]  /*6ec0*/  LDL.LU R39, [R1+0xb0] ;  /* 0x0000b00001277983 */ /* 0x001ee20000300800 */
[----:B------:R-:W-:-:S03]  /*6ed0*/  FADD R11, R189, R11 ;  /* 0x0000000bbd0b7221 */ /* 0x000fc60000000000 */
[----:B------:R0:W-:Y:S04]  /*6ee0*/  STL [R1+0xa4], R13 ;  /* 0x0000a40d01007387 */ /* 0x0001e80000100800 */
[----:B-1----:R-:W3:Y:S04]  /*6ef0*/  LDL.LU R38, [R1+0xb4] ;  /* 0x0000b40001267983 */ /* 0x002ee80000300800 */
[----:B------:R1:W-:Y:S04]  /*6f00*/  STL [R1+0xa8], R12 ;  /* 0x0000a80c01007387 */ /* 0x0003e80000100800 */
[----:B--2---:R-:W2:Y:S04]  /*6f10*/  LDL.LU R37, [R1+0xb8] ;  /* 0x0000b80001257983 */ /* 0x004ea80000300800 */
[----:B------:R1:W-:Y:S04]  /*6f20*/  STL [R1+0xac], R11 ;  /* 0x0000ac0b01007387 */ /* 0x0003e80000100800 */
[----:B----4-:R-:W4:Y:S04]  /*6f30*/  LDL.LU R36, [R1+0xbc] ;  /* 0x0000bc0001247983 */ /* 0x010f280000300800 */
[----:B------:R-:W4:Y:S04]  /*6f40*/  LDL.LU R35, [R1+0xc0] ;  /* 0x0000c00001237983 */ /* 0x000f280000300800 */
        /* <DEDUP_REMOVED lines=9> */
[----:B0-----:R-:W3:Y:S04]  /*6fe0*/  LDL.LU R13, [R1+0xe8] ;  /* 0x0000e800010d7983 */ /* 0x001ee80000300800 */
[----:B-1----:R-:W3:Y:S04]  /*6ff0*/  LDL.LU R12, [R1+0xec] ;  /* 0x0000ec00010c7983 */ /* 0x002ee80000300800 */
[----:B------:R-:W3:Y:S01]  /*7000*/  LDL.LU R11, [R1+0xf0] ;  /* 0x0000f000010b7983 */ /* 0x000ee20000300800 */
[----:B------:R-:W-:-:S01]  /*7010*/  FADD R39, R190, R39 ;  /* 0x00000027be277221 */ /* 0x000fc20000000000 */
[----:B------:R-:W-:-:S04]  /*7020*/  FADD R38, R191, R38 ;  /* 0x00000026bf267221 */ /* 0x000fc80000000000 */
[----:B------:R0:W-:Y:S01]  /*7030*/  STL [R1+0xb0], R39 ;  /* 0x0000b02701007387 */ /* 0x0001e20000100800 */
[----:B--2---:R-:W-:-:S03]  /*7040*/  FADD R37, R192, R37 ;  /* 0x00000025c0257221 */ /* 0x004fc60000000000 */
[----:B------:R1:W-:Y:S01]  /*7050*/  STL [R1+0xb4], R38 ;  /* 0x0000b42601007387 */ /* 0x0003e20000100800 */
[----:B----4-:R-:W-:-:S03]  /*7060*/  FADD R36, R193, R36 ;  /* 0x00000024c1247221 */ /* 0x010fc60000000000 */
        /* <DEDUP_REMOVED lines=381> */
[----:B0-----:R-:W4:Y:S01]  /*8840*/  LDL.LU R39, [R1+0x2d0] ;  /* 0x0002d00001277983 */ /* 0x001f220000300800 */
[----:B------:R-:W-:-:S03]  /*8850*/  FADD R11, R69, R11 ;  /* 0x0000000b450b7221 */ /* 0x000fc60000000000 */
[----:B------:R0:W-:Y:S04]  /*8860*/  STL [R1+0x2c4], R13 ;  /* 0x0002c40d01007387 */ /* 0x0001e80000100800 */
[----:B-1----:R-:W4:Y:S04]  /*8870*/  LDL.LU R38, [R1+0x2d4] ;  /* 0x0002d40001267983 */ /* 0x002f280000300800 */
[----:B------:R1:W-:Y:S04]  /*8880*/  STL [R1+0x2c8], R12 ;  /* 0x0002c80c01007387 */ /* 0x0003e80000100800 */
[----:B--2---:R-:W2:Y:S04]  /*8890*/  LDL.LU R37, [R1+0x2d8] ;  /* 0x0002d80001257983 */ /* 0x004ea80000300800 */
[----:B------:R1:W-:Y:S04]  /*88a0*/  STL [R1+0x2cc], R11 ;  /* 0x0002cc0b01007387 */ /* 0x0003e80000100800 */
[----:B---3--:R-:W3:Y:S04]  /*88b0*/  LDL.LU R36, [R1+0x2dc] ;  /* 0x0002dc0001247983 */ /* 0x008ee80000300800 */
        /* <DEDUP_REMOVED lines=10> */
[----:B0-----:R-:W4:Y:S04]  /*8960*/  LDL.LU R13, [R1+0x308] ;  /* 0x00030800010d7983 */ /* 0x001f280000300800 */
[----:B-1----:R-:W4:Y:S04]  /*8970*/  LDL.LU R12, [R1+0x30c] ;  /* 0x00030c00010c7983 */ /* 0x002f280000300800 */
[----:B------:R-:W4:Y:S01]  /*8980*/  LDL.LU R11, [R1+0x310] ;  /* 0x00031000010b7983 */ /* 0x000f220000300800 */
[----:B------:R-:W-:-:S01]  /*8990*/  FADD R39, R70, R39 ;  /* 0x0000002746277221 */ /* 0x000fc20000000000 */
[----:B------:R-:W-:-:S04]  /*89a0*/  FADD R38, R71, R38 ;  /* 0x0000002647267221 */ /* 0x000fc80000000000 */
[----:B------:R-:W-:Y:S01]  /*89b0*/  STL [R1+0x2d0], R39 ;  /* 0x0002d02701007387 */ /* 0x000fe20000100800 */
[----:B--2---:R-:W-:-:S03]  /*89c0*/  FADD R37, R40, R37 ;  /* 0x0000002528257221 */ /* 0x004fc60000000000 */
[----:B------:R-:W-:Y:S01]  /*89d0*/  STL [R1+0x2d4], R38 ;  /* 0x0002d42601007387 */ /* 0x000fe20000100800 */
[----:B---3--:R-:W-:-:S03]  /*89e0*/  FADD R36, R41, R36 ;  /* 0x0000002429247221 */ /* 0x008fc60000000000 */
[----:B------:R-:W-:Y:S01]  /*89f0*/  STL [R1+0x2d8], R37 ;  /* 0x0002d82501007387 */ /* 0x000fe20000100800 */
[----:B----4-:R-:W-:-:S03]  /*8a00*/  FADD R35, R42, R35 ;  /* 0x000000232a237221 */ /* 0x010fc60000000000 */
[----:B------:R-:W-:Y:S01]  /*8a10*/  STL [R1+0x2dc], R36 ;  /* 0x0002dc2401007387 */ /* 0x000fe20000100800 */
[----:B------:R-:W-:-:S03]  /*8a20*/  FADD R34, R43, R34 ;  /* 0x000000222b227221 */ /* 0x000fc60000000000 */
        /* <DEDUP_REMOVED lines=18> */
[----:B------:R0:W-:Y:S04]  /*8b50*/  STL [R1+0x304], R26 ;  /* 0x0003041a01007387 */ /* 0x0001e80000100800 */
[----:B0-----:R-:W2:Y:S04]  /*8b60*/  LDL.LU R26, [R1+0x314] ;  /* 0x00031400011a7983 */ /* 0x001ea80000300800 */
[----:B------:R-:W-:Y:S04]  /*8b70*/  STL [R1+0x308], R13 ;  /* 0x0003080d01007387 */ /* 0x000fe80000100800 */
[----:B------:R-:W3:Y:S01]  /*8b80*/  LDL.LU R27, [R1+0x318] ;  /* 0x00031800011b7983 */ /* 0x000ee20000300800 */
[----:B------:R-:W-:-:S01]  /*8b90*/  FADD R12, R53, R12 ;  /* 0x0000000c350c7221 */ /* 0x000fc20000000000 */
[----:B------:R-:W-:-:S04]  /*8ba0*/  FADD R11, R54, R11 ;  /* 0x0000000b360b7221 */ /* 0x000fc80000000000 */
[----:B------:R0:W-:Y:S04]  /*8bb0*/  STL [R1+0x30c], R12 ;  /* 0x00030c0c01007387 */ /* 0x0001e80000100800 */
[----:B------:R-:W4:Y:S04]  /*8bc0*/  LDL.LU R28, [R1+0x31c] ;  /* 0x00031c00011c7983 */ /* 0x000f280000300800 */
[----:B------:R1:W-:Y:S04]  /*8bd0*/  STL [R1+0x310], R11 ;  /* 0x0003100b01007387 */ /* 0x0003e80000100800 */
        /* <DEDUP_REMOVED lines=14> */
[----:B--2---:R-:W-:-:S05]  /*8cc0*/  FADD R26, R55, R26 ;  /* 0x0000001a371a7221 */ /* 0x004fca0000000000 */
[----:B------:R0:W-:Y:S01]  /*8cd0*/  STL [R1+0x314], R26 ;  /* 0x0003141a01007387 */ /* 0x0001e20000100800 */
[----:B---3--:R-:W-:-:S03]  /*8ce0*/  FADD R27, R24, R27 ;  /* 0x0000001b181b7221 */ /* 0x008fc60000000000 */
[----:B0-----:R-:W2:Y:S04]  /*8cf0*/  LDL.LU R26, [R1+0x3ac] ;  /* 0x0003ac00011a7983 */ /* 0x001ea80000300800 */
[----:B------:R0:W-:Y:S04]  /*8d00*/  STL [R1+0x318], R27 ;  /* 0x0003181b01007387 */ /* 0x0001e80000100800 */
[----:B0-----:R-:W3:Y:S01]  /*8d10*/  LDL.LU R27, [R1+0x3a8] ;  /* 0x0003a800011b7983 */ /* 0x001ee20000300800 */
[----:B----4-:R-:W-:-:S05]  /*8d20*/  FADD R28, R25, R28 ;  /* 0x0000001c191c7221 */ /* 0x010fca0000000000 */
[----:B------:R0:W-:Y:S04]  /*8d30*/  STL [R1+0x31c], R28 ;  /* 0x00031c1c01007387 */ /* 0x0001e80000100800 */
[----:B0-----:R-:W4:Y:S01]  /*8d40*/  LDL.LU R28, [R1+0x3a4] ;  /* 0x0003a400011c7983 */ /* 0x001f220000300800 */
        /* <DEDUP_REMOVED lines=35> */
[----:B0-----:R0:W5:Y:S01]  /*8f80*/  LDL.LU R12, [R1+0x374] ;  /* 0x00037400010c7983 */ /* 0x0011620000300800 */
[----:B------:R-:W-:Y:S01]  /*8f90*/  UMOV UR6, URZ ;  /* 0x0000003f00067c82 */ /* 0x000fe20008000000 */
[----:B--2---:R-:W-:-:S05]  /*8fa0*/  FADD R11, R38, R11 ;  /* 0x0000000b260b7221 */ /* 0x004fca0000000000 */
[----:B------:R1:W-:Y:S01]  /*8fb0*/  STL [R1+0x350], R11 ;  /* 0x0003500b01007387 */ /* 0x0003e20000100800 */
[----:B---3--:R-:W-:-:S03]  /*8fc0*/  FADD R13, R13, R39 ;  /* 0x000000270d0d7221 */ /* 0x008fc60000000000 */
[----:B-1----:R0:W5:Y:S04]  /*8fd0*/  LDL.LU R11, [R1+0x370] ;  /* 0x00037000010b7983 */ /* 0x0021680000300800 */
[----:B------:R0:W-:Y:S02]  /*8fe0*/  STL [R1+0x354], R13 ;  /* 0x0003540d01007387 */ /* 0x0001e40000100800 */
.L_x_29:
[----:B------:R-:W-:Y:S05]  /*8ff0*/  @!P1 BRA `(.L_x_30) ;  /* 0x0000000000049947 */ /* 0x000fea0003800000 */
[----:B------:R-:W-:Y:S01]  /*9000*/  BPT.TRAP 0x1 ;  /* 0x000000040000795c */ /* 0x000fe20000300000 */
.L_x_30:
[----:B0-----:R-:W2:Y:S04]  /*9010*/  LDL R13, [R1+0x358] ;  /* 0x00035800010d7983 */ /* 0x001ea80000100800 */
[----:B-----5:R0:W-:Y:S04]  /*9020*/  STL [R1+0x370], R0 ;  /* 0x0003700001007387 */ /* 0x0201e80000100800 */
[----:B0-----:R-:W4:Y:S01]  /*9030*/  LDL R0, [R1+0x35c] ;  /* 0x00035c0001007983 */ /* 0x001f220000100800 */
[----:B--2---:R-:W-:Y:S01]  /*9040*/  ISETP.NE.AND P0, PT, R13, RZ, PT ;  /* 0x000000ff0d00720c */ /* 0x004fe20003f05270 */
[----:B------:R-:W-:-:S12]  /*9050*/  IMAD.U32 R13, RZ, RZ, UR44 ;  /* 0x0000002cff0d7e24 */ /* 0x000fd8000f8e00ff */
[----:B------:R-:W-:-:S05]  /*9060*/  @P0 LEA R13, R13, UR9, 0x3 ;  /* 0x000000090d0d0c11 */ /* 0x000fca000f8e18ff */
[----:B------:R-:W-:-:S05]  /*9070*/  @P0 VIADD R13, R13, 0x78 ;  /* 0x000000780d0d0836 */ /* 0x000fca0000000000 */
[----:B----4-:R-:W-:Y:S02]  /*9080*/  @P0 PRMT R13, R0, 0x654, R13 ;  /* 0x00000654000d0816 */ /* 0x010fe4000000000d */
[----:B------:R0:W5:Y:S01]  /*9090*/  LDL.LU R0, [R1+0x370] ;  /* 0x0003700001007983 */ /* 0x0001620000300800 */
[----:B------:R-:W-:Y:S01]  /*90a0*/  UISETP.GT.U32.AND UP0, UPT, UR7, 0x1, UPT ;  /* 0x000000010700788c */ /* 0x000fe2000bf04070 */
[----:B------:R0:W-:Y:S05]  /*90b0*/  @P0 SYNCS.ARRIVE.TRANS64.RED.A1T0 RZ, [R13+URZ], RZ ;  /* 0x000000ff0dff09a7 */ /* 0x0001ea000810043f */
[----:B------:R-:W-:-:S13]  /*90c0*/  PLOP3.LUT P0, PT, PT, PT, UP0, 0x80, 0x0 ;  /* 0x000000000000781c */ /* 0x000fda0003f0f008 */
[----:B0-----:R-:W-:Y:S05]  /*90d0*/  @P0 BRA `(.L_x_31) ;  /* 0x0000000000040947 */ /* 0x001fea0003800000 */
[----:B------:R-:W-:Y:S01]  /*90e0*/  BPT.TRAP 0x1 ;  /* 0x000000040000795c */ /* 0x000fe20000300000 */
.L_x_31:
[----:B------:R-:W-:Y:S01]  /*90f0*/  UIADD3 UR45, UR45, 0x1, URZ ;  /* 0x000000012d2d7890 */ /* 0x000fe2000fffe03f */
[C---:B------:R-:W-:Y:S01]  /*9100*/  ISETP.GT.AND P0, PT, R12.reuse, 0x1, PT ;  /* 0x000000010c00780c */ /* 0x040fe20003f04270 */
[----:B------:R-:W-:Y:S01]  /*9110*/  UIADD3 UR44, UR44, 0x1, URZ ;  /* 0x000000012c2c7890 */ /* 0x000fe2000fffe03f */
[----:B------:R-:W-:Y:S01]  /*9120*/  VIADD R12, R12, 0xffffffff ;  /* 0xffffffff0c0c7836 */ /* 0x000fe20000000000 */
[----:B------:R-:W-:Y:S02]  /*9130*/  UISETP.NE.AND UP0, UPT, UR45, 0xf, UPT ;  /* 0x0000000f2d00788c */ /* 0x000fe4000bf05270 */
[----:B------:R-:W-:Y:S02]  /*9140*/  UISETP.NE.AND UP1, UPT, UR44, 0xf, UPT ;  /* 0x0000000f2c00788c */ /* 0x000fe4000bf25270 */
[----:B------:R-:W-:Y:S02]  /*9150*/  USEL UR13, URZ, 0x1, UP0 ;  /* 0x000000013f0d7887 */ /* 0x000fe40008000000 */
[----:B------:R-:W-:-:S02]  /*9160*/  USEL UR45, UR45, URZ, UP0 ;  /* 0x0000003f2d2d7287 */ /* 0x000fc40008000000 */
[----:B------:R-:W-:Y:S02]  /*9170*/  USEL UR44, UR44, URZ, UP1 ;  /* 0x0000003f2c2c7287 */ /* 0x000fe40008800000 */
[----:B------:R-:W-:Y:S01]  /*9180*/  LOP3.LUT R11, R11, UR13, RZ, 0x3c, !PT ;  /* 0x0000000d0b0b7c12 */ /* 0x000fe2000f8e3cff */
[----:B------:R-:W-:Y:S01]  /*9190*/  UMOV UR13, 0x1 ;  /* 0x00000001000d7882 */ /* 0x000fe20000000000 */
[----:B------:R-:W-:Y:S08]  /*91a0*/  @P0 BRA `(.L_x_32) ;  /* 0xffffffc800840947 */ /* 0x000ff0000383ffff */
.L_x_24:
[----:B------:R-:W-:-:S04]  /*91b0*/  UISETP.NE.AND UP0, UPT, UR6, URZ, UPT ;  /* 0x0000003f0600728c */ /* 0x000fc8000bf05270 */
[----:B------:R-:W-:-:S06]  /*91c0*/  USEL UR6, URZ, 0x1, !UP0 ;  /* 0x000000013f067887 */ /* 0x000fcc000c000000 */
[----:B------:R-:W-:-:S13]  /*91d0*/  ISETP.NE.AND P0, PT, RZ, UR6, PT ;  /* 0x00000006ff007c0c */ /* 0x000fda000bf05270 */
[----:B------:R-:W-:Y:S05]  /*91e0*/  @!P0 BRA `(.L_x_33) ;  /* 0x0000002800888947 */ /* 0x000fea0003800000 */
[----:B------:R0:W-:Y:S04]  /*91f0*/  STL [R1+0x3b8], R53 ;  /* 0x0003b83501007387 */ /* 0x0001e80000100800 */
[----:B0-----:R-:W2:Y:S04]  /*9200*/  LDL.LU R53, [R1] ;  /* 0x0000000001357983 */ /* 0x001ea80000300800 */
[----:B------:R0:W-:Y:S04]  /*9210*/  STL [R1+0x3b4], R54 ;  /* 0x0003b43601007387 */ /* 0x0001e80000100800 */
[----:B0-----:R-:W4:Y:S04]  /*9220*/  LDL.LU R54, [R1+0x4] ;  /* 0x0000040001367983 */ /* 0x001f280000300800 */
        /* <DEDUP_REMOVED lines=28> */
[----:B------:R-:W3:Y:S04]  /*93f0*/  LDL.LU R11, [R1+0x64] ;  /* 0x00006400010b7983 */ /* 0x000ee80000300800 */
[----:B------:R-:W3:Y:S04]  /*9400*/  LDL.LU R12, [R1+0x68] ;  /* 0x00006800010c7983 */ /* 0x000ee80000300800 */
[----:B------:R-:W3:Y:S04]  /*9410*/  LDL.LU R13, [R1+0x6c] ;  /* 0x00006c00010d7983 */ /* 0x000ee80000300800 */
[----:B------:R0:W-:Y:S04]  /*9420*/  STL [R1+0x378], R37 ;  /* 0x0003782501007387 */ /* 0x0001e80000100800 */
[----:B0-----:R-:W3:Y:S04]  /*9430*/  LDL.LU R37, [R1+0x60] ;  /* 0x0000600001257983 */ /* 0x001ee80000300800 */
[----:B------:R0:W-:Y:S04]  /*9440*/  STL [R1+0x374], R38 ;  /* 0x0003742601007387 */ /* 0x0001e80000100800 */
[----:B0-----:R-:W3:Y:S04]  /*9450*/  LDL.LU R38, [R1+0x5c] ;  /* 0x00005c0001267983 */ /* 0x001ee80000300800 */
[----:B------:R0:W-:Y:S04]  /*9460*/  STL [R1+0x370], R39 ;  /* 0x0003702701007387 */ /* 0x0001e80000100800 */
[----:B0-----:R-:W3:Y:S01]  /*9470*/  LDL.LU R39, [R1+0x58] ;  /* 0x0000580001277983 */ /* 0x001ee20000300800 */
[----:B------:R-:W-:Y:S01]  /*9480*/  FADD R20, R216, R20 ;  /* 0x00000014d8147221 */ /* 0x000fe20000000000 */
[----:B------:R-:W-:Y:S01]  /*9490*/  FADD R21, R217, R21 ;  /* 0x00000015d9157221 */ /* 0x000fe20000000000 */
[----:B------:R-:W-:Y:S01]  /*94a0*/  FADD R22, R218, R22 ;  /* 0x00000016da167221 */ /* 0x000fe20000000000 */
[----:B------:R-:W-:Y:S01]  /*94b0*/  FADD R23, R219, R23 ;  /* 0x00000017db177221 */ /* 0x000fe20000000000 */
[----:B------:R-:W-:Y:S01]  /*94c0*/  FADD R232, R220, R232 ;  /* 0x000000e8dce87221 */ /* 0x000fe20000000000 */
[----:B------:R-:W-:Y:S01]  /*94d0*/  FADD R233, R221, R233 ;  /* 0x000000e9dde97221 */ /* 0x000fe20000000000 */
[----:B--2---:R-:W-:-:S02]  /*94e0*/  FADD R10, R53, R10 ;  /* 0x0000000a350a7221 */ /* 0x004fc40000000000 */
[----:B------:R-:W2:Y:S01]  /*94f0*/  LDL.LU R53, [R1+0x3b8] ;  /* 0x0003b80001357983 */ /* 0x000ea20000300800 */
[----:B----4-:R-:W-:-:S03]  /*9500*/  FADD R9, R54, R9 ;  /* 0x0000000936097221 */ /* 0x010fc60000000000 */
[----:B------:R-:W4:Y:S01]  /*9510*/  LDL.LU R54, [R1+0x3b4] ;  /* 0x0003b40001367983 */ /* 0x000f220000300800 */
[----:B---3--:R-:W-:-:S03]  /*9520*/  FADD R8, R55, R8 ;  /* 0x0000000837087221 */ /* 0x008fc60000000000 */
[----:B------:R-:W3:Y:S01]  /*9530*/  LDL.LU R55, [R1+0x3b0] ;  /* 0x0003b00001377983 */ /* 0x000ee20000300800 */
[----:B------:R-:W-:-:S03]  /*9540*/  FADD R7, R24, R7 ;  /* 0x0000000718077221 */ /* 0x000fc60000000000 */
        /* <DEDUP_REMOVED lines=11> */
[----:B-----5:R-:W-:-:S03]  /*9600*/  FADD R0, R30, R0 ;  /* 0x000000001e007221 */ /* 0x020fc60000000000 */
        /* <DEDUP_REMOVED lines=12> */
[----:B------:R-:W3:Y:S04]  /*96d0*/  LDL.LU R36, [R1+0x37c] ;  /* 0x00037c0001247983 */ /* 0x000ee80000300800 */
[----:B------:R-:W2:Y:S04]  /*96e0*/  LDL.LU R216, [R1+0x54] ;  /* 0x0000540001d87983 */ /* 0x000ea80000300800 */
[----:B------:R-:W4:Y:S04]  /*96f0*/  LDL.LU R217, [R1+0x50] ;  /* 0x0000500001d97983 */ /* 0x000f280000300800 */
[----:B------:R-:W3:Y:S04]  /*9700*/  LDL.LU R218, [R1+0x4c] ;  /* 0x00004c0001da7983 */ /* 0x000ee80000300800 */
[----:B------:R-:W3:Y:S04]  /*9710*/  LDL.LU R219, [R1+0x48] ;  /* 0x0000480001db7983 */ /* 0x000ee80000300800 */
[----:B------:R-:W3:Y:S04]  /*9720*/  LDL.LU R220, [R1+0x44] ;  /* 0x0000440001dc7983 */ /* 0x000ee80000300800 */
[----:B------:R-:W3:Y:S01]  /*9730*/  LDL.LU R221, [R1+0x40] ;  /* 0x0000400001dd7983 */ /* 0x000ee20000300800 */
[----:B------:R-:W-:Y:S01]  /*9740*/  FADD R37, R202, R37 ;  /* 0x00000025ca257221 */ /* 0x000fe20000000000 */
[----:B------:R-:W-:Y:S01]  /*9750*/  FADD R237, R225, R237 ;  /* 0x000000ede1ed7221 */ /* 0x000fe20000000000 */
[----:B------:R-:W-:Y:S01]  /*9760*/  FADD R236, R224, R236 ;  /* 0x000000ece0ec7221 */ /* 0x000fe20000000000 */
[----:B------:R-:W-:Y:S01]  /*9770*/  FADD R235, R223, R235 ;  /* 0x000000ebdfeb7221 */ /* 0x000fe20000000000 */
[----:B------:R-:W-:Y:S01]  /*9780*/  FADD R234, R222, R234 ;  /* 0x000000eadeea7221 */ /* 0x000fe20000000000 */
[----:B------:R-:W-:Y:S01]  /*9790*/  FADD R38, R201, R38 ;  /* 0x00000026c9267221 */ /* 0x000fe20000000000 */
[----:B------:R-:W-:Y:S01]  /*97a0*/  FADD R39, R200, R39 ;  /* 0x00000027c8277221 */ /* 0x000fe20000000000 */
[----:B--2---:R-:W-:Y:S01]  /*97b0*/  FADD R216, R231, R216 ;  /* 0x000000d8e7d87221 */ /* 0x004fe20000000000 */
[----:B----4-:R-:W-:Y:S01]  /*97c0*/  FADD R217, R230, R217 ;  /* 0x000000d9e6d97221 */ /* 0x010fe20000000000 */
[----:B---3--:R-:W-:Y:S01]  /*97d0*/  FADD R218, R229, R218 ;  /* 0x000000dae5da7221 */ /* 0x008fe20000000000 */
[----:B------:R-:W-:Y:S01]  /*97e0*/  FADD R219, R228, R219 ;  /* 0x000000dbe4db7221 */ /* 0x000fe20000000000 */
[----:B------:R-:W-:Y:S01]  /*97f0*/  FADD R220, R227, R220 ;  /* 0x000000dce3dc7221 */ /* 0x000fe20000000000 */
[----:B------:R-:W-:-:S05]  /*9800*/  FADD R221, R226, R221 ;  /* 0x000000dde2dd7221 */ /* 0x000fca0000000000 */
[----:B------:R-:W-:Y:S04]  /*9810*/  STL [R1+0x40], R221 ;  /* 0x000040dd01007387 */ /* 0x000fe80000100800 */
[----:B------:R-:W-:Y:S04]  /*9820*/  STL [R1+0x44], R220 ;  /* 0x000044dc01007387 */ /* 0x000fe80000100800 */
[----:B------:R-:W-:Y:S04]  /*9830*/  STL [R1+0x48], R219 ;  /* 0x000048db01007387 */ /* 0x000fe80000100800 */
[----:B------:R-:W-:Y:S04]  /*9840*/  STL [R1+0x4c], R218 ;  /* 0x00004cda01007387 */ /* 0x000fe80000100800 */
[----:B------:R-:W-:Y:S04]  /*9850*/  STL [R1+0x50], R217 ;  /* 0x000050d901007387 */ /* 0x000fe80000100800 */
[----:B------:R-:W-:Y:S04]  /*9860*/  STL [R1+0x54], R216 ;  /* 0x000054d801007387 */ /* 0x000fe80000100800 */
[----:B------:R0:W-:Y:S04]  /*9870*/  STL [R1+0x60], R37 ;  /* 0x0000602501007387 */ /* 0x0001e80000100800 */
[----:B------:R-:W-:Y:S04]  /*9880*/  STL [R1+0x58], R39 ;  /* 0x0000582701007387 */ /* 0x000fe80000100800 */
[----:B0-----:R-:W2:Y:S01]  /*9890*/  LDL.LU R37, [R1+0x70] ;  /* 0x0000700001257983 */ /* 0x001ea20000300800 */
[----:B------:R-:W-:-:S03]  /*98a0*/  FADD R11, R203, R11 ;  /* 0x0000000bcb0b7221 */ /* 0x000fc60000000000 */
[----:B------:R0:W-:Y:S04]  /*98b0*/  STL [R1+0x5c], R38 ;  /* 0x00005c2601007387 */ /* 0x0001e80000100800 */
[----:B0-----:R-:W3:Y:S01]  /*98c0*/  LDL.LU R38, [R1+0x74] ;  /* 0x0000740001267983 */ /* 0x001ee20000300800 */
[----:B------:R-:W-:-:S03]  /*98d0*/  FADD R12, R204, R12 ;  /* 0x0000000ccc0c7221 */ /* 0x000fc60000000000 */
[----:B------:R-:W4:Y:S01]  /*98e0*/  LDL.LU R39, [R1+0x78] ;  /* 0x0000780001277983 */ /* 0x000f220000300800 */
[----:B------:R-:W-:-:S03]  /*98f0*/  FADD R13, R205, R13 ;  /* 0x0000000dcd0d7221 */ /* 0x000fc60000000000 */
[----:B------:R0:W-:Y:S04]  /*9900*/  STL [R1+0x64], R11 ;  /* 0x0000640b01007387 */ /* 0x0001e80000100800 */
[----:B------:R-:W4:Y:S04]  /*9910*/  LDL.LU R205, [R1+0x88] ;  /* 0x0000880001cd7983 */ /* 0x000f280000300800 */
[----:B------:R1:W-:Y:S04]  /*9920*/  STL [R1+0x68], R12 ;  /* 0x0000680c01007387 */ /* 0x0003e80000100800 */
[----:B------:R-:W4:Y:S04]  /*9930*/  LDL.LU R204, [R1+0x8c] ;  /* 0x00008c0001cc7983 */ /* 0x000f280000300800 */
        /* <DEDUP_REMOVED lines=27> */
[----:B0-----:R-:W2:Y:S01]  /*9af0*/  LDL.LU R37, [R1+0x378] ;  /* 0x0003780001257983 */ /* 0x001ea20000300800 */
[----:B----4-:R-:W-:-:S03]  /*9b00*/  FADD R39, R208, R39 ;  /* 0x00000027d0277221 */ /* 0x010fc60000000000 */
[----:B------:R-:W3:Y:S04]  /*9b10*/  LDL.LU R206, [R1+0x84] ;  /* 0x0000840001ce7983 */ /* 0x000ee80000300800 */
[----:B------:R0:W-:Y:S04]  /*9b20*/  STL [R1+0x74], R38 ;  /* 0x0000742601007387 */ /* 0x0001e80000100800 */
[----:B0-----:R-:W4:Y:S04]  /*9b30*/  LDL.LU R38, [R1+0x374] ;  /* 0x0003740001267983 */ /* 0x001f280000300800 */
[----:B------:R-:W2:Y:S04]  /*9b40*/  LDL.LU R207, [R1+0x80] ;  /* 0x0000800001cf7983 */ /* 0x000ea80000300800 */
[----:B------:R0:W-:Y:S04]  /*9b50*/  STL [R1+0x78], R39 ;  /* 0x0000782701007387 */ /* 0x0001e80000100800 */
[----:B0-----:R-:W4:Y:S04]  /*9b60*/  LDL.LU R39, [R1+0x370] ;  /* 0x0003700001277983 */ /* 0x001f280000300800 */
[----:B------:R-:W4:Y:S01]  /*9b70*/  LDL.LU R208, [R1+0x7c] ;  /* 0x00007c0001d07983 */ /* 0x000f220000300800 */
[----:B------:R-:W-:Y:S01]  /*9b80*/  FADD R205, R212, R205 ;  /* 0x000000cdd4cd7221 */ /* 0x000fe20000000000 */
        /* <DEDUP_REMOVED lines=24> */
[----:B---3--:R-:W-:Y:S01]  /*9d10*/  FADD R206, R211, R206 ;  /* 0x000000ced3ce7221 */ /* 0x008fe20000000000 */
[----:B--2---:R-:W-:Y:S01]  /*9d20*/  FADD R207, R210, R207 ;  /* 0x000000cfd2cf7221 */ /* 0x004fe20000000000 */
[----:B----4-:R-:W-:-:S05]  /*9d30*/  FADD R208, R209, R208 ;  /* 0x000000d0d1d07221 */ /* 0x010fca0000000000 */
[----:B------:R0:W-:Y:S04]  /*9d40*/  STL [R1+0x7c], R208 ;  /* 0x00007cd001007387 */ /* 0x0001e80000100800 */
        /* <DEDUP_REMOVED lines=24> */
[----:B------:R-:W4:Y:S04]  /*9ed0*/  LDL.LU R211, [R1+0xec] ;  /* 0x0000ec0001d37983 */ /* 0x000f280000300800 */
[----:B------:R4:W-:Y:S04]  /*9ee0*/  STL [R1+0xe0], R11 ;  /* 0x0000e00b01007387 */ /* 0x0009e80000100800 */
[----:B------:R-:W4:Y:S04]  /*9ef0*/  LDL.LU R210, [R1+0xf0] ;  /* 0x0000f00001d27983 */ /* 0x000f280000300800 */
[----:B------:R4:W-:Y:S04]  /*9f00*/  STL [R1+0xe4], R12 ;  /* 0x0000e40c01007387 */ /* 0x0009e80000100800 */
[----:B------:R-:W4:Y:S04]  /*9f10*/  LDL.LU R209, [R1+0xf4] ;  /* 0x0000f40001d17983 */ /* 0x000f280000300800 */
[----:B------:R4:W-:Y:S04]  /*9f20*/  STL [R1+0xe8], R13 ;  /* 0x0000e80d01007387 */ /* 0x0009e80000100800 */
[----:B0-----:R-:W4:Y:S04]  /*9f30*/  LDL.LU R208, [R1+0xf8] ;  /* 0x0000f80001d07983 */ /* 0x001f280000300800 */
[----:B-1----:R-:W4:Y:S04]  /*9f40*/  LDL.LU R207, [R1+0xfc] ;  /* 0x0000fc0001cf7983 */ /* 0x002f280000300800 */
[----:B--2---:R-:W2:Y:S04]  /*9f50*/  LDL.LU R206, [R1+0x100] ;  /* 0x0001000001ce7983 */ /* 0x004ea80000300800 */
        /* <DEDUP_REMOVED lines=24> */
[----:B------:R-:W4:Y:S01]  /*a0e0*/  LDL.LU R13, [R1+0x164] ;  /* 0x00016400010d7983 */ /* 0x000f220000300800 */
[----:B------:R-:W-:-:S05]  /*a0f0*/  FADD R211, R173, R211 ;  /* 0x000000d3add37221 */ /* 0x000fca0000000000 */
[----:B------:R0:W-:Y:S01]  /*a100*/  STL [R1+0xec], R211 ;  /* 0x0000ecd301007387 */ /* 0x0001e20000100800 */
[----:B------:R-:W-:-:S05]  /*a110*/  FADD R210, R174, R210 ;  /* 0x000000d2aed27221 */ /* 0x000fca0000000000 */
[----:B------:R1:W-:Y:S01]  /*a120*/  STL [R1+0xf0], R210 ;  /* 0x0000f0d201007387 */ /* 0x0003e20000100800 */
[----:B------:R-:W-:-:S05]  /*a130*/  FADD R209, R175, R209 ;  /* 0x000000d1afd17221 */ /* 0x000fca0000000000 */
[----:B------:R1:W-:Y:S01]  /*a140*/  STL [R1+0xf4], R209 ;  /* 0x0000f4d101007387 */ /* 0x0003e20000100800 */
[----:B------:R-:W-:Y:S01]  /*a150*/  FADD R208, R176, R208 ;  /* 0x000000d0b0d07221 */ /* 0x000fe20000000000 */
[----:B------:R-:W-:-:S04]  /*a160*/  FADD R207, R177, R207 ;  /* 0x000000cfb1cf7221 */ /* 0x000fc80000000000 */
[----:B------:R1:W-:Y:S01]  /*a170*/  STL [R1+0xf8], R208 ;  /* 0x0000f8d001007387 */ /* 0x0003e20000100800 */
[----:B--2---:R-:W-:-:S03]  /*a180*/  FADD R206, R178, R206 ;  /* 0x000000ceb2ce7221 */ /* 0x004fc60000000000 */
[----:B------:R2:W-:Y:S01]  /*a190*/  STL [R1+0xfc], R207 ;  /* 0x0000fccf01007387 */ /* 0x0005e20000100800 */
[----:B---3--:R-:W-:-:S03]  /*a1a0*/  FADD R205, R179, R205 ;  /* 0x000000cdb3cd7221 */ /* 0x008fc60000000000 */
        /* <DEDUP_REMOVED lines=51> */
[----:B------:R-:W4:Y:S04]  /*a4e0*/  LDL.LU R209, [R1+0x170] ;  /* 0x0001700001d17983 */ /* 0x000f280000300800 */
[----:B------:R1:W-:Y:S04]  /*a4f0*/  STL [R1+0x164], R13 ;  /* 0x0001640d01007387 */ /* 0x0003e80000100800 */
[----:B------:R-:W4:Y:S04]  /*a500*/  LDL.LU R208, [R1+0x174] ;  /* 0x0001740001d07983 */ /* 0x000f280000300800 */
        /* <DEDUP_REMOVED lines=27> */
[----:B------:R-:W-:Y:S01]  /*a6c0*/  FADD R211, R140, R211 ;  /* 0x000000d38cd37221 */ /* 0x000fe20000000000 */
[----:B------:R-:W-:-:S04]  /*a6d0*/  FADD R210, R141, R210 ;  /* 0x000000d28dd27221 */ /* 0x000fc80000000000 */
[----:B------:R0:W-:Y:S01]  /*a6e0*/  STL [R1+0x168], R211 ;  /* 0x000168d301007387 */ /* 0x0001e20000100800 */
[----:B------:R-:W-:-:S03]  /*a6f0*/  FADD R209, R142, R209 ;  /* 0x000000d18ed17221 */ /* 0x000fc60000000000 */
[----:B------:R1:W-:Y:S01]  /*a700*/  STL [R1+0x16c], R210 ;  /* 0x00016cd201007387 */ /* 0x0003e20000100800 */
[----:B------:R-:W-:-:S03]  /*a710*/  FADD R208, R143, R208 ;  /* 0x000000d08fd07221 */ /* 0x000fc60000000000 */
        /* <DEDUP_REMOVED lines=330> */
[----:B------:R-:W-:Y:S01]  /*bbc0*/  FADD R12, R38, R12 ;  /* 0x0000000c260c7221 */ /* 0x000fe20000000000 */
[----:B------:R-:W-:-:S05]  /*bbd0*/  FADD R13, R13, R39 ;  /* 0x000000270d0d7221 */ /* 0x000fca0000000000 */
[----:B------:R0:W-:Y:S04]  /*bbe0*/  STL [R1+0x354], R13 ;  /* 0x0003540d01007387 */ /* 0x0001e80000100800 */
[----:B------:R0:W-:Y:S04]  /*bbf0*/  STL [R1+0x34c], R11 ;  /* 0x00034c0b01007387 */ /* 0x0001e80000100800 */
[----:B------:R0:W-:Y:S02]  /*bc00*/  STL [R1+0x350], R12 ;  /* 0x0003500c01007387 */ /* 0x0001e40000100800 */
.L_x_33:
[----:B0-----:R-:W0:Y:S02]  /*bc10*/  LDC R11, c[0x0][0x28c] ;  /* 0x0000a300ff0b7b82 */ /* 0x001e240000000800 */
[----:B0-----:R-:W-:-:S13]  /*bc20*/  ISETP.GE.AND P0, PT, R11, 0x1, PT ;  /* 0x000000010b00780c */ /* 0x001fda0003f06270 */
[----:B------:R-:W-:Y:S05]  /*bc30*/  @!P0 BRA `(.L_x_34) ;  /* 0x0000000000648947 */ /* 0x000fea0003800000 */
[----:B------:R-:W-:-:S06]  /*bc40*/  UISETP.NE.AND UP0, UPT, UR8, 0x3, UPT ;  /* 0x000000030800788c */ /* 0x000fcc000bf05270 */
[----:B------:R-:W-:-:S13]  /*bc50*/  PLOP3.LUT P0, PT, PT, PT, UP0, 0x80, 0x0 ;  /* 0x000000000000781c */ /* 0x000fda0003f0f008 */
[----:B------:R-:W-:Y:S05]  /*bc60*/  @!P0 BRA `(.L_x_35) ;  /* 0x0000000000048947 */ /* 0x000fea0003800000 */
[----:B------:R-:W-:Y:S01]  /*bc70*/  BPT.TRAP 0x1 ;  /* 0x000000040000795c */ /* 0x000fe20000300000 */
.L_x_35:
[----:B------:R-:W2:Y:S01]  /*bc80*/  LDL R11, [R1+0x358] ;  /* 0x00035800010b7983 */ /* 0x000ea20000100800 */
[----:B------:R-:W-:Y:S01]  /*bc90*/  BSSY B0, `(.L_x_36) ;  /* 0x000000f000007945 */ /* 0x000fe20003800000 */
[----:B--2---:R-:W-:-:S13]  /*bca0*/  ISETP.NE.AND P0, PT, R11, RZ, PT ;  /* 0x000000ff0b00720c */ /* 0x004fda0003f05270 */
[----:B------:R-:W-:Y:S05]  /*bcb0*/  @!P0 BRA `(.L_x_37) ;  /* 0x0000000000308947 */ /* 0x000fea0003800000 */
[----:B------:R-:W2:Y:S01]  /*bcc0*/  LDL R12, [R1+0x35c] ;  /* 0x00035c00010c7983 */ /* 0x000ea20000100800 */
[----:B------:R-:W-:-:S04]  /*bcd0*/  UISETP.LT.AND UP0, UPT, UR11, 0x1, UPT ;  /* 0x000000010b00788c */ /* 0x000fc8000bf01270 */
[----:B------:R-:W-:-:S04]  /*bce0*/  USEL UR6, UR11, 0x1, UP0 ;  /* 0x000000010b067887 */ /* 0x000fc80008000000 */
[----:B------:R-:W-:-:S04]  /*bcf0*/  UIADD3 UR6, UR5, UR11, -UR6 ;  /* 0x0000000b05067290 */ /* 0x000fc8000fffe806 */
[----:B------:R-:W-:-:S04]  /*bd00*/  UIMAD.WIDE.U32 UR12, UR6, -0x77777777, URZ ;  /* 0x88888889060c78a5 */ /* 0x000fc8000f8e003f */
[----:B------:R-:W-:-:S04]  /*bd10*/  USHF.R.U32.HI UR12, URZ, 0x3, UR13 ;  /* 0x000000033f0c7899 */ /* 0x000fc8000801160d */
[----:B------:R-:W-:-:S04]  /*bd20*/  UIMAD UR6, UR12, -0xf, UR6 ;  /* 0xfffffff10c0678a4 */ /* 0x000fc8000f8e0206 */
[----:B------:R-:W-:-:S04]  /*bd30*/  ULEA UR6, UR6, UR9, 0x3 ;  /* 0x0000000906067291 */ /* 0x000fc8000f8e183f */
[----:B------:R-:W-:-:S06]  /*bd40*/  UIADD3 UR6, UR6, 0x78, URZ ;  /* 0x0000007806067890 */ /* 0x000fcc000fffe03f */
[----:B------:R-:W-:-:S05]  /*bd50*/  IMAD.U32 R11, RZ, RZ, UR6 ;  /* 0x00000006ff0b7e24 */ /* 0x000fca000f8e00ff */
[----:B--2---:R-:W-:-:S04]  /*bd60*/  PRMT R11, R12, 0x654, R11 ;  /* 0x000006540c0b7816 */ /* 0x004fc8000000000b */
[----:B------:R0:W-:Y:S03]  /*bd70*/  SYNCS.ARRIVE.TRANS64.RED.A1T0 RZ, [R11+URZ], RZ ;  /* 0x000000ff0bff79a7 */ /* 0x0001e6000810043f */
.L_x_37:
[----:B------:R-:W-:Y:S05]  /*bd80*/  BSYNC B0 ;  /* 0x0000000000007941 */ /* 0x000fea0003800000 */
.L_x_36:
[----:B------:R-:W-:-:S06]  /*bd90*/  UISETP.GT.U32.AND UP0, UPT, UR7, 0x1, UPT ;  /* 0x000000010700788c */ /* 0x000fcc000bf04070 */
[----:B------:R-:W-:-:S13]  /*bda0*/  PLOP3.LUT P0, PT, PT, PT, UP0, 0x80, 0x0 ;  /* 0x000000000000781c */ /* 0x000fda0003f0f008 */
[----:B------:R-:W-:Y:S05]  /*bdb0*/  @P0 BRA `(.L_x_34) ;  /* 0x0000000000040947 */ /* 0x000fea0003800000 */
[----:B------:R-:W-:Y:S01]  /*bdc0*/  BPT.TRAP 0x1 ;  /* 0x000000040000795c */ /* 0x000fe20000300000 */
.L_x_34:
[----:B0-----:R-:W2:Y:S01]  /*bdd0*/  LDL.LU R11, [R1+0x368] ;  /* 0x00036800010b7983 */ /* 0x001ea20000300800 */
[----:B------:R-:W0:Y:S01]  /*bde0*/  LDC R12, c[0x0][0x288] ;  /* 0x0000a200ff0c7b82 */ /* 0x000e220000000800 */
[----:B------:R-:W4:Y:S01]  /*bdf0*/  S2R R13, SR_TID.X ;  /* 0x00000000000d7919 */ /* 0x000f220000002100 */
[----:B------:R-:W-:Y:S02]  /*be00*/  UIADD3 UR9, UR11, UR5, URZ ;  /* 0x000000050b097290 */ /* 0x000fe4000fffe03f */
[----:B------:R-:W-:Y:S01]  /*be10*/  USHF.R.S32.HI UR10, URZ, 0x1f, UR42 ;  /* 0x0000001f3f0a7899 */ /* 0x000fe2000801142a */
[----:B------:R-:W3:Y:S01]  /*be20*/  LDL.LU R24, [R1+0x36c] ;  /* 0x00036c0001187983 */ /* 0x000ee20000300800 */
[----:B------:R-:W-:Y:S01]  /*be30*/  UISETP.GT.U32.AND UP0, UPT, UR9, 0xe, UPT ;  /* 0x0000000e0900788c */ /* 0x000fe2000bf04070 */
[----:B------:R-:W-:Y:S01]  /*be40*/  IMAD.MOV.U32 R40, RZ, RZ, -0x1 ;  /* 0xffffffffff287424 */ /* 0x000fe200078e00ff */
[----:B------:R-:W-:Y:S01]  /*be50*/  ULDC.64 UR14, c[0x0][0x5d0] ;  /* 0x00017400000e7ab9 */ /* 0x000fe20000000a00 */
[----:B------:R-:W-:Y:S01]  /*be60*/  ULDC UR6, c[0x0][0x284] ;  /* 0x0000a10000067ab9 */ /* 0x000fe20000000800 */
[----:B------:R-:W-:-:S02]  /*be70*/  UIMAD UR5, UR10, UR14, URZ ;  /* 0x0000000e0a0572a4 */ /* 0x000fc4000f8e023f */
[----:B------:R-:W-:Y:S01]  /*be80*/  IMAD.U32 R25, RZ, RZ, UR14 ;  /* 0x0000000eff197e24 */ /* 0x000fe2000f8e00ff */
[----:B------:R-:W-:Y:S02]  /*be90*/  UISETP.LT.U32.AND UP0, UPT, UR11, 0xf, UP0 ;  /* 0x0000000f0b00788c */ /* 0x000fe40008701070 */
[----:B------:R-:W-:Y:S02]  /*bea0*/  UISETP.GE.U32.AND UP1, UPT, UR11, 0xf, UPT ;  /* 0x0000000f0b00788c */ /* 0x000fe4000bf26070 */
[----:B------:R-:W-:-:S04]  /*beb0*/  UIMAD.WIDE.U32 UR12, UR9, -0x77777777, URZ ;  /* 0x88888889090c78a5 */ /* 0x000fc8000f8e003f */
[----:B------:R-:W-:Y:S01]  /*bec0*/  USHF.R.U32.HI UR12, URZ, 0x3, UR13 ;  /* 0x000000033f0c7899 */ /* 0x000fe2000801160d */
[----:B----4-:R-:W-:Y:S01]  /*bed0*/  SHF.R.U32.HI R33, RZ, 0x7, R13 ;  /* 0x00000007ff217819 */ /* 0x010fe2000001160d */
[----:B------:R-:W-:-:S03]  /*bee0*/  IMAD.SHL.U32 R30, R13, 0x2, RZ ;  /* 0x000000020d1e7824 */ /* 0x000fc600078e00ff */
[----:B------:R-:W-:Y:S01]  /*bef0*/  LOP3.LUT R33, R33, 0x1, RZ, 0xc0, !PT ;  /* 0x0000000121217812 */ /* 0x000fe200078ec0ff */
[----:B--2---:R-:W-:Y:S01]  /*bf00*/  IMAD R31, R11, 0xe0, RZ ;  /* 0x000000e00b1f7824 */ /* 0x004fe200078e02ff */
[----:B------:R-:W-:-:S04]  /*bf10*/  LOP3.LUT R11, R13, 0x3, RZ, 0xc0, !PT ;  /* 0x000000030d0b7812 */ /* 0x000fc800078ec0ff */
[----:B0-----:R-:W-:Y:S01]  /*bf20*/  ISETP.GE.AND P0, PT, R31, R12, PT ;  /* 0x0000000c1f00720c */ /* 0x001fe20003f06270 */
[----:B------:R-:W-:Y:S01]  /*bf30*/  IMAD R32, R11, -0x2, R12 ;  /* 0xfffffffe0b207824 */ /* 0x000fe200078e020c */
[----:B------:R-:W-:Y:S01]  /*bf40*/  SHF.R.U32.HI R12, RZ, 0x2, R13 ;  /* 0x00000002ff0c7819 */ /* 0x000fe2000001160d */
[----:B---3--:R-:W-:Y:S01]  /*bf50*/  IMAD.WIDE R36, R24, 0x100, RZ ;  /* 0x0000010018247825 */ /* 0x008fe200078e02ff */
[----:B------:R-:W-:Y:S02]  /*bf60*/  LOP3.LUT R11, R13, 0x60, RZ, 0xc0, !PT ;  /* 0x000000600d0b7812 */ /* 0x000fe400078ec0ff */
[----:B------:R-:W-:Y:S01]  /*bf70*/  LOP3.LUT R12, R12, 0x7, RZ, 0xc0, !PT ;  /* 0x000000070c0c7812 */ /* 0x000fe200078ec0ff */
[----:B------:R-:W-:Y:S01]  /*bf80*/  IMAD.SHL.U32 R13, R33, 0x40, RZ ;  /* 0x00000040210d7824 */ /* 0x000fe200078e00ff */
[----:B------:R-:W-:Y:S01]  /*bf90*/  SHF.R.U32.HI R11, RZ, 0x1, R11 ;  /* 0x00000001ff0b7819 */ /* 0x000fe2000001160b */
[----:B------:R-:W-:Y:S01]  /*bfa0*/  IMAD.IADD R32, R32, 0x1, -R31 ;  /* 0x0000000120207824 */ /* 0x000fe200078e0a1f */
[----:B------:R-:W-:-:S02]  /*bfb0*/  LOP3.LUT R30, R31, 0x6, R30, 0xf8, !PT ;  /* 0x000000061f1e7812 */ /* 0x000fc400078ef81e */
[--C-:B------:R-:W-:Y:S02]  /*bfc0*/  LOP3.LUT R34, R13, 0x40, R12.reuse, 0xe2, !PT ;  /* 0x000000400d227812 */ /* 0x100fe400078ee20c */
[----:B------:R-:W-:Y:S02]  /*bfd0*/  IADD3 R12, RZ, -R11, -R12 ;  /* 0x8000000bff0c7210 */ /* 0x000fe40007ffe80c */
[----:B------:R-:W-:Y:S01]  /*bfe0*/  LOP3.LUT R34, R36, R34, R11, 0xfe, !PT ;  /* 0x0000002224227212 */ /* 0x000fe200078efe0b */
[----:B------:R-:W-:Y:S01]  /*bff0*/  IMAD.SHL.U32 R11, R24, 0x100, RZ ;  /* 0x00000100180b7824 */ /* 0x000fe200078e00ff */
[----:B------:R-:W-:Y:S01]  /*c000*/  SHF.R.S32.HI R31, RZ, 0x1f, R30 ;  /* 0x0000001fff1f7819 */ /* 0x000fe2000001141e */
[----:B------:R-:W-:-:S03]  /*c010*/  IMAD R33, R33, -0x40, R12 ;  /* 0xffffffc021217824 */ /* 0x000fc600078e020c */
[----:B------:R-:W-:Y:S01]  /*c020*/  ISETP.GE.OR P0, PT, R11, UR6, P0 ;  /* 0x000000060b007c0c */ /* 0x000fe20008706670 */
[----:B------:R-:W-:Y:S01]  /*c030*/  IMAD.WIDE.U32 R24, R25, UR42, R30 ;  /* 0x0000002a19187c25 */ /* 0x000fe2000f8e001e */
[----:B------:R-:W-:Y:S01]  /*c040*/  IADD3 R33, -R11, UR6, R33 ;  /* 0x000000060b217c10 */ /* 0x000fe2000fffe121 */
[----:B------:R-:W-:Y:S02]  /*c050*/  UIMAD UR6, UR42, UR15, UR5 ;  /* 0x0000000f2a0672a4 */ /* 0x000fe4000f8e0205 */
[----:B------:R-:W-:-:S04]  /*c060*/  USEL UR5, URZ, 0x1, !UP0 ;  /* 0x000000013f057887 */ /* 0x000fc8000c000000 */
[----:B------:R-:W-:Y:S01]  /*c070*/  ULOP3.LUT UR4, UR4, UR5, URZ, 0x3c, !UPT ;  /* 0x0000000504047292 */ /* 0x000fe2000f8e3c3f */
[----:B------:R-:W-:Y:S01]  /*c080*/  VIADD R25, R25, UR6 ;  /* 0x0000000619197c36 */ /* 0x000fe20008000000 */
[----:B------:R-:W-:Y:S02]  /*c090*/  UIMAD UR5, UR12, -0xf, UR9 ;  /* 0xfffffff10c0578a4 */ /* 0x000fe4000f8e0209 */
[----:B------:R-:W-:Y:S01]  /*c0a0*/  @UP1 ULOP3.LUT UR4, UR4, 0x1, UR12, 0x78, !UPT ;  /* 0x0000000104041892 */ /* 0x000fe2000f8e780c */
[----:B------:R-:W-:Y:S11]  /*c0b0*/  @P0 BRA `(.L_x_38) ;  /* 0x0000010800bc0947 */ /* 0x000ff60003800000 */
[----:B------:R-:W0:Y:S01]  /*c0c0*/  LDC.64 R26, c[0x0][0x5c8] ;  /* 0x00017200ff1a7b82 */ /* 0x000e220000000a00 */
[----:B------:R-:W-:Y:S01]  /*c0d0*/  ULDC.64 UR12, c[0x0][0x5c0] ;  /* 0x00017000000c7ab9 */ /* 0x000fe20000000a00 */
[----:B------:R-:W-:Y:S01]  /*c0e0*/  BSSY B0, `(.L_x_38) ;  /* 0x00010ac000007945 */ /* 0x000fe20003800000 */
[-C--:B0-----:R-:W-:Y:S01]  /*c0f0*/  IMAD R11, R37, R26.reuse, RZ ;  /* 0x0000001a250b7224 */ /* 0x081fe200078e02ff */
[----:B------:R-:W-:Y:S01]  /*c100*/  SHF.L.U64.HI R35, R26, 0x3, R27 ;  /* 0x000000031a237819 */ /* 0x000fe2000001021b */
[----:B------:R-:W-:-:S04]  /*c110*/  IMAD.WIDE.U32 R24, R34, R26, R24 ;  /* 0x0000001a22187225 */ /* 0x000fc800078e0018 */
[----:B------:R-:W-:Y:S01]  /*c120*/  IMAD R11, R34, R27, R11 ;  /* 0x0000001b220b7224 */ /* 0x000fe200078e020b */
[C---:B------:R-:W-:Y:S01]  /*c130*/  LEA R28, P2, R26.reuse, R24, 0x7 ;  /* 0x000000181a1c7211 */ /* 0x040fe200078438ff */
[----:B------:R-:W-:Y:S01]  /*c140*/  IMAD.SHL.U32 R13, R26, 0x8, RZ ;  /* 0x000000081a0d7824 */ /* 0x000fe200078e00ff */
[----:B------:R-:W-:Y:S01]  /*c150*/  IADD3 R12, P5, R24, UR12, RZ ;  /* 0x0000000c180c7c10 */ /* 0x000fe2000ffbe0ff */
[----:B------:R-:W-:-:S03]  /*c160*/  IMAD.IADD R11, R25, 0x1, R11 ;  /* 0x00000001190b7824 */ /* 0x000fc600078e020b */
[----:B------:R-:W-:Y:S02]  /*c170*/  IADD3 R24, P0, P1, R24, UR12, R13 ;  /* 0x0000000c18187c10 */ /* 0x000fe4000f91e00d */
[----:B------:R-:W-:Y:S02]  /*c180*/  LEA.HI.X R29, R26, R11, R27, 0x7, P2 ;  /* 0x0000000b1a1d7211 */ /* 0x000fe400010f3c1b */
[C---:B------:R-:W-:Y:S02]  /*c190*/  IADD3 R26, P2, P3, R28.reuse, UR12, R13 ;  /* 0x0000000c1c1a7c10 */ /* 0x040fe4000fb5e00d */
[----:B------:R-:W-:Y:S02]  /*c1a0*/  IADD3.X R13, R11, UR13, RZ, P5, !PT ;  /* 0x0000000d0b0d7c10 */ /* 0x000fe4000affe4ff */
[----:B------:R-:W-:Y:S02]  /*c1b0*/  FSETP.NEU.AND P5, PT, RZ, UR40, PT ;  /* 0x00000028ff007c0b */ /* 0x000fe4000bfad000 */
[----:B------:R-:W-:-:S02]  /*c1c0*/  IADD3 R28, P6, R28, UR12, RZ ;  /* 0x0000000c1c1c7c10 */ /* 0x000fc4000ffde0ff */
[--C-:B------:R-:W-:Y:S02]  /*c1d0*/  IADD3.X R27, R29, UR13, R35.reuse, P2, P3 ;  /* 0x0000000d1d1b7c10 */ /* 0x100fe400097e6423 */
[----:B------:R-:W-:Y:S02]  /*c1e0*/  IADD3.X R25, R11, UR13, R35, P0, P1 ;  /* 0x0000000d0b197c10 */ /* 0x000fe400087e2423 */
[----:B------:R-:W-:-:S05]  /*c1f0*/  IADD3.X R29, R29, UR13, RZ, P6, !PT ;  /* 0x0000000d1d1d7c10 */ /* 0x000fca000b7fe4ff */
[----:B------:R-:W-:Y:S05]  /*c200*/  @!P5 BRA `(.L_x_39) ;  /* 0x000000c4003cd947 */ /* 0x000fea0003800000 */
[----:B------:R-:W-:Y:S01]  /*c210*/  ULDC.64 UR12, c[0x0][0x5b8] ;  /* 0x00016e00000c7ab9 */ /* 0x000fe20000000a00 */
[----:B------:R-:W-:Y:S01]  /*c220*/  ULDC.64 UR14, c[0x0][0x5a8] ;  /* 0x00016a00000e7ab9 */ /* 0x000fe20000000a00 */
[----:B------:R-:W-:Y:S02]  /*c230*/  UIMAD UR6, UR10, UR12, URZ ;  /* 0x0000000c0a0672a4 */ /* 0x000fe4000f8e023f */
[----:B------:R-:W-:Y:S01]  /*c240*/  IMAD.U32 R11, RZ, RZ, UR12 ;  /* 0x0000000cff0b7e24 */ /* 0x000fe2000f8e00ff */
[----:B------:R-:W-:Y:S01]  /*c250*/  ISETP.GE.AND P3, PT, R33, 0x1, PT ;  /* 0x000000012100780c */ /* 0x000fe20003f66270 */
[----:B------:R-:W-:Y:S01]  /*c260*/  BSSY B1, `(.L_x_40) ;  /* 0x000000f000017945 */ /* 0x000fe20003800000 */
[----:B------:R-:W-:Y:S02]  /*c270*/  UIMAD UR6, UR42, UR13, UR6 ;  /* 0x0000000d2a0672a4 */ /* 0x000fe4000f8e0206 */
[----:B------:R-:W-:Y:S01]  /*c280*/  IMAD.WIDE.U32 R30, R11, UR42, R30 ;  /* 0x0000002a0b1e7c25 */ /* 0x000fe2000f8e001e */
[----:B------:R-:W-:-:S03]  /*c290*/  ULDC.64 UR12, c[0x0][0x5b0] ;  /* 0x00016c00000c7ab9 */ /* 0x000fc60000000a00 */
[----:B------:R-:W-:Y:S02]  /*c2a0*/  IMAD.MOV.U32 R38, RZ, RZ, R30 ;  /* 0x000000ffff267224 */ /* 0x000fe400078e001e */
[----:B------:R-:W-:Y:S02]  /*c2b0*/  VIADD R39, R31, UR6 ;  /* 0x000000061f277c36 */ /* 0x000fe40008000000 */
[----:B------:R-:W-:Y:S02]  /*c2c0*/  IMAD R11, R37, UR12, RZ ;  /* 0x0000000c250b7c24 */ /* 0x000fe4000f8e02ff */
[----:B------:R-:W-:-:S04]  /*c2d0*/  IMAD.WIDE.U32 R30, R34, UR12, R38 ;  /* 0x0000000c221e7c25 */ /* 0x000fc8000f8e0026 */
[----:B------:R-:W-:Y:S01]  /*c2e0*/  IMAD R11, R34, UR13, R11 ;  /* 0x0000000d220b7c24 */ /* 0x000fe2000f8e020b */
[----:B------:R-:W-:-:S04]  /*c2f0*/  IADD3 R30, P0, R30, UR14, RZ ;  /* 0x0000000e1e1e7c10 */ /* 0x000fc8000ff1e0ff */
[--C-:B------:R-:W-:Y:S02]  /*c300*/  IADD3.X R31, R31, UR15, R11.reuse, P0, !PT ;  /* 0x0000000f1f1f7c10 */ /* 0x100fe400087fe40b */
[----:B------:R-:W-:Y:S02]  /*c310*/  ISETP.LT.OR P0, PT, R32, 0x1, !P3 ;  /* 0x000000012000780c */ /* 0x000fe40005f01670 */
[----:B------:R-:W-:-:S11]  /*c320*/  PRMT R11, RZ, 0x7610, R11 ;  /* 0x00007610ff0b7816 */ /* 0x000fd6000000000b */
[----:B------:R-:W-:Y:S05]  /*c330*/  @P0 BRA `(.L_x_41) ;  /* 0x0000000000040947 */ /* 0x000fea0003800000 */
[----:B------:R0:W5:Y:S02]  /*c340*/  LDG.E.U8 R11, desc[UR46][R30.64] ;  /* 0x0000002e1e0b7981 */ /* 0x000164000c1e1100 */
.L_x_41:
[----:B------:R-:W-:Y:S05]  /*c350*/  BSYNC B1 ;  /* 0x0000000000017941 */ /* 0x000fea0003800000 */
.L_x_40:
[----:B-----5:R-:W-:Y:S01]  /*c360*/  LOP3.LUT R11, R11, 0xff, RZ, 0xc0, !PT ;  /* 0x000000ff0b0b7812 */ /* 0x020fe200078ec0ff */
[----:B------:R-:W-:Y:S03]  /*c370*/  BSSY B1, `(.L_x_42) ;  /* 0x000000b000017945 */ /* 0x000fe60003800000 */
[----:B------:R-:W-:-:S05]  /*c380*/  F2FP.F16.E4M3.UNPACK_B R11, R11 ;  /* 0x0000000bff0b723e */ /* 0x000fca00020006ff */
[----:B------:R-:W-:-:S05]  /*c390*/  HADD2.F32 R11, -RZ, R11.H0_H0 ;  /* 0x2000000bff0b7230 */ /* 0x000fca0000004100 */
[----:B------:R-:W-:-:S04]  /*c3a0*/  FMUL R11, R11, UR40 ;  /* 0x000000280b0b7c20 */ /* 0x000fc80008400000 */
[----:B------:R-:W-:-:S05]  /*c3b0*/  FFMA R10, R10, UR41, R11 ;  /* 0x000000290a0a7c23 */ /* 0x000fca000800000b */
[----:B------:R-:W-:-:S05]  /*c3c0*/  F2FP.SATFINITE.E4M3.F32.PACK_AB_MERGE_C R10, RZ, R10, RZ ;  /* 0x0000000aff0a723e */ /* 0x000fca00048070ff */
[----:B------:R2:W-:Y:S01]  /*c3d0*/  @!P0 STG.E.U8 desc[UR46][R12.64], R10 ;  /* 0x0000000a0c008986 */ /* 0x0005e2000c10112e */
[----:B------:R-:W-:Y:S02]  /*c3e0*/  ISETP.LT.OR P0, PT, R32, 0x2, !P3 ;  /* 0x000000022000780c */ /* 0x000fe40005f01670 */
[----:B--2---:R-:W-:-:S11]  /*c3f0*/  PRMT R10, RZ, 0x7610, R10 ;  /* 0x00007610ff0a7816 */ /* 0x004fd6000000000a */
[----:B------:R-:W-:Y:S05]  /*c400*/  @P0 BRA `(.L_x_43) ;  /* 0x0000000000040947 */ /* 0x000fea0003800000 */
[----:B------:R2:W5:Y:S02]  /*c410*/  LDG.E.U8 R10, desc[UR46][R30.64+0x1] ;  /* 0x0000012e1e0a7981 */ /* 0x000564000c1e1100 */
.L_x_43:
[----:B------:R-:W-:Y:S05]  /*c420*/  BSYNC B1 ;  /* 0x0000000000017941 */ /* 0x000fea0003800000 */
.L_x_42:
[----:B-----5:R-:W-:Y:S01]  /*c430*/  LOP3.LUT R10, R10, 0xff, RZ, 0xc0, !PT ;  /* 0x000000ff0a0a7812 */ /* 0x020fe200078ec0ff */
[----:B------:R-:W-:Y:S01]  /*c440*/  BSSY B1, `(.L_x_44) ;  /* 0x0000013000017945 */ /* 0x000fe20003800000 */
[----:B------:R-:W-:Y:S02]  /*c450*/  ISETP.GE.AND P2, PT, R33, 0x9, PT ;  /* 0x000000092100780c */ /* 0x000fe40003f46270 */
[----:B------:R-:W-:-:S05]  /*c460*/  F2FP.F16.E4M3.UNPACK_B R10, R10 ;  /* 0x0000000aff0a723e */ /* 0x000fca00020006ff */
[----:B------:R-:W-:-:S05]  /*c470*/  HADD2.F32 R10, -RZ, R10.H0_H0 ;  /* 0x2000000aff0a7230 */ /* 0x000fca0000004100 */
[----:B------:R-:W-:-:S04]  /*c480*/  FMUL R10, R10, UR40 ;  /* 0x000000280a0a7c20 */ /* 0x000fc80008400000 */
[----:B------:R-:W-:-:S05]  /*c490*/  FFMA R9, R9, UR41, R10 ;  /* 0x0000002909097c23 */ /* 0x000fca000800000a */
[----:B------:R-:W-:-:S05]  /*c4a0*/  F2FP.SATFINITE.E4M3.F32.PACK_AB_MERGE_C R9, RZ, R9, RZ ;  /* 0x00000009ff09723e */ /* 0x000fca00048070ff */
[----:B------:R3:W-:Y:S01]  /*c4b0*/  @!P0 STG.E.U8 desc[UR46][R12.64+0x1], R9 ;  /* 0x000001090c008986 */ /* 0x0007e2000c10112e */
[----:B------:R-:W-:-:S05]  /*c4c0*/  IADD3 R10, P0, R34, 0x8, RZ ;  /* 0x00000008220a7810 */ /* 0x000fca0007f1e0ff */
[----:B---3--:R-:W-:-:S04]  /*c4d0*/  IMAD.X R9, RZ, RZ, R37, P0 ;  /* 0x000000ffff097224 */ /* 0x008fc800000e0625 */
[----:B------:R-:W-:-:S04]  /*c4e0*/  IMAD R9, R9, UR12, RZ ;  /* 0x0000000c09097c24 */ /* 0x000fc8000f8e02ff */
[C---:B------:R-:W-:Y:S02]  /*c4f0*/  IMAD R9, R10.reuse, UR13, R9 ;  /* 0x0000000d0a097c24 */ /* 0x040fe4000f8e0209 */
[----:B------:R-:W-:-:S03]  /*c500*/  IMAD.WIDE.U32 R10, R10, UR12, R38 ;  /* 0x0000000c0a0a7c25 */ /* 0x000fc6000f8e0026 */
[----:B------:R-:W-:-:S04]  /*c510*/  IADD3 R10, P0, R10, UR14, RZ ;  /* 0x0000000e0a0a7c10 */ /* 0x000fc8000ff1e0ff */
[--C-:B------:R-:W-:Y:S02]  /*c520*/  IADD3.X R11, R11, UR15, R9.reuse, P0, !PT ;  /* 0x0000000f0b0b7c10 */ /* 0x100fe400087fe409 */
[----:B------:R-:W-:Y:S02]  /*c530*/  ISETP.LT.OR P0, PT, R32, 0x1, !P2 ;  /* 0x000000012000780c */ /* 0x000fe40005701670 */
[----:B------:R-:W-:-:S11]  /*c540*/  PRMT R9, RZ, 0x7610, R9 ;  /* 0x00007610ff097816 */ /* 0x000fd60000000009 */
[----:B------:R-:W-:Y:S05]  /*c550*/  @P0 BRA `(.L_x_45) ;  /* 0x0000000000040947 */ /* 0x000fea0003800000 */
[----:B------:R3:W5:Y:S02]  /*c560*/  LDG.E.U8 R9, desc[UR46][R10.64] ;  /* 0x0000002e0a097981 */ /* 0x000764000c1e1100 */
.L_x_45:
[----:B------:R-:W-:Y:S05]  /*c570*/  BSYNC B1 ;  /* 0x0000000000017941 */ /* 0x000fea0003800000 */
.L_x_44:
        /* <DEDUP_REMOVED lines=9> */
[----:B----4-:R-:W-:-:S11]  /*c610*/  PRMT R8, RZ, 0x7610, R8 ;  /* 0x00007610ff087816 */ /* 0x010fd60000000008 */
[----:B------:R-:W-:Y:S05]  /*c620*/  @P0 BRA `(.L_x_47) ;  /* 0x0000000000040947 */ /* 0x000fea0003800000 */
[----:B------:R4:W5:Y:S02]  /*c630*/  LDG.E.U8 R8, desc[UR46][R10.64+0x1] ;  /* 0x0000012e0a087981 */ /* 0x000964000c1e1100 */
.L_x_47:
[----:B------:R-:W-:Y:S05]  /*c640*/  BSYNC B1 ;  /* 0x0000000000017941 */ /* 0x000fea0003800000 */
.L_x_46:
[----:B-----5:R-:W-:Y:S01]  /*c650*/  LOP3.LUT R8, R8, 0xff, RZ, 0xc0, !PT ;  /* 0x000000ff08087812 */ /* 0x020fe200078ec0ff */
[----:B------:R-:W-:Y:S01]  /*c660*/  BSSY B1, `(.L_x_48) ;  /* 0x000000b000017945 */ /* 0x000fe20003800000 */
[----:B------:R-:W-:Y:S02]  /*c670*/  ISETP.LT.OR P1, PT, R32, 0x9, !P3 ;  /* 0x000000092000780c */ /* 0x000fe40005f21670 */
[----:B------:R-:W-:-:S05]  /*c680*/  F2FP.F16.E4M3.UNPACK_B R8, R8 ;  /* 0x00000008ff08723e */ /* 0x000fca00020006ff */
[----:B------:R-:W-:-:S05]  /*c690*/  HADD2.F32 R8, -RZ, R8.H0_H0 ;  /* 0x20000008ff087230 */ /* 0x000fca0000004100 */
[----:B------:R-:W-:-:S04]  /*c6a0*/  FMUL R8, R8, UR40 ;  /* 0x0000002808087c20 */ /* 0x000fc80008400000 */
[----:B------:R-:W-:-:S05]  /*c6b0*/  FFMA R7, R7, UR41, R8 ;  /* 0x0000002907077c23 */ /* 0x000fca0008000008 */
[----:B------:R-:W-:-:S05]  /*c6c0*/  F2FP.SATFINITE.E4M3.F32.PACK_AB_MERGE_C R7, RZ, R7, RZ ;  /* 0x00000007ff07723e */ /* 0x000fca00048070ff */
[----:B------:R0:W-:Y:S02]  /*c6d0*/  @!P0 STG.E.U8 desc[UR46][R24.64+0x1], R7 ;  /* 0x0000010718008986 */ /* 0x0001e4000c10112e */
[----:B0-----:R-:W-:Y:S01]  /*c6e0*/  PRMT R7, RZ, 0x7610, R7 ;  /* 0x00007610ff077816 */ /* 0x001fe20000000007 */
[----:B------:R-:W-:Y:S06]  /*c6f0*/  @P1 BRA `(.L_x_49) ;  /* 0x0000000000041947 */ /* 0x000fec0003800000 */
[----:B------:R0:W5:Y:S02]  /*c700*/  LDG.E.U8 R7, desc[UR46][R30.64+0x8] ;  /* 0x0000082e1e077981 */ /* 0x000164000c1e1100 */
.L_x_49:
[----:B------:R-:W-:Y:S05]  /*c710*/  BSYNC B1 ;  /* 0x0000000000017941 */ /* 0x000fea0003800000 */
.L_x_48:
        /* <DEDUP_REMOVED lines=9> */
[----:B-1----:R-:W-:Y:S01]  /*c7b0*/  PRMT R6, RZ, 0x7610, R6 ;  /* 0x00007610ff067816 */ /* 0x002fe20000000006 */
[----:B------:R-:W-:Y:S06]  /*c7c0*/  @P0 BRA `(.L_x_51) ;  /* 0x0000000000040947 */ /* 0x000fec0003800000 */
[----:B------:R1:W5:Y:S02]  /*c7d0*/  LDG.E.U8 R6, desc[UR46][R30.64+0x9] ;  /* 0x0000092e1e067981 */ /* 0x000364000c1e1100 */
.L_x_51:
[----:B------:R-:W-:Y:S05]  /*c7e0*/  BSYNC B1 ;  /* 0x0000000000017941 */ /* 0x000fea0003800000 */
.L_x_50:
        /* <DEDUP_REMOVED lines=12> */
.L_x_53:
[----:B------:R-:W-:Y:S05]  /*c8b0*/  BSYNC B1 ;  /* 0x0000000000017941 */ /* 0x000fea0003800000 */
.L_x_52:
        /* <DEDUP_REMOVED lines=12> */
.L_x_55:
[----:B------:R-:W-:Y:S05]  /*c980*/  BSYNC B1 ;  /* 0x0000000000017941 */ /* 0x000fea0003800000 */
.L_x_54:
        /* <DEDUP_REMOVED lines=12> */
.L_x_57:
[----:B------:R-:W-:Y:S05]  /*ca50*/  BSYNC B1 ;  /* 0x0000000000017941 */ /* 0x000fea0003800000 */
.L_x_56:
        /* <DEDUP_REMOVED lines=12> */
.L_x_59:
[----:B------:R-:W-:Y:S05]  /*cb20*/  BSYNC B1 ;  /* 0x0000000000017941 */ /* 0x000fea0003800000 */
.L_x_58:
        /* <DEDUP_REMOVED lines=12> */
.L_x_61:
[----:B------:R-:W-:Y:S05]  /*cbf0*/  BSYNC B1 ;  /* 0x0000000000017941 */ /* 0x000fea0003800000 */
.L_x_60:
[----:B-----5:R-:W-:Y:S01]  /*cc00*/  LOP3.LUT R0, R0, 0xff, RZ, 0xc0, !PT ;  /* 0x000000ff00007812 */ /* 0x020fe200078ec0ff */
[----:B------:R-:W-:Y:S01]  /*cc10*/  BSSY B1, `(.L_x_62) ;  /* 0x000000b000017945 */ /* 0x000fe20003800000 */
[----:B------:R-:W-:Y:S02]  /*cc20*/  ISETP.LT.OR P0, PT, R32, 0x12, !P2 ;  /* 0x000000122000780c */ /* 0x000fe40005701670 */
[----:B------:R-:W-:-:S05]  /*cc30*/  F2FP.F16.E4M3.UNPACK_B R0, R0 ;  /* 0x00000000ff00723e */ /* 0x000fca00020006ff */
[----:B------:R-:W-:-:S05]  /*cc40*/  HADD2.F32 R0, -RZ, R0.H0_H0 ;  /* 0x20000000ff007230 */ /* 0x000fca0000004100 */
[----:B------:R-:W-:-:S04]  /*cc50*/  FMUL R0, R0, UR40 ;  /* 0x0000002800007c20 */ /* 0x000fc80008400000 */
[--C-:B------:R-:W-:Y:S01]  /*cc60*/  FFMA R14, R14, UR41, R0.reuse ;  /* 0x000000290e0e7c23 */ /* 0x100fe20008000000 */
[----:B------:R-:W-:-:S04]  /*cc70*/  PRMT R0, RZ, 0x7610, R0 ;  /* 0x00007610ff007816 */ /* 0x000fc80000000000 */
[----:B------:R-:W-:-:S05]  /*cc80*/  F2FP.SATFINITE.E4M3.F32.PACK_AB_MERGE_C R14, RZ, R14, RZ ;  /* 0x0000000eff0e723e */ /* 0x000fca00048070ff */
[----:B------:R0:W-:Y:S01]  /*cc90*/  @!P1 STG.E.U8 desc[UR46][R24.64+0x10], R14 ;  /* 0x0000100e18009986 */ /* 0x0001e2000c10112e */
[----:B------:R-:W-:Y:S05]  /*cca0*/  @P0 BRA `(.L_x_63) ;  /* 0x0000000000040947 */ /* 0x000fea0003800000 */
[----:B------:R0:W5:Y:S02]  /*ccb0*/  LDG.E.U8 R0, desc[UR46][R10.64+0x11] ;  /* 0x0000112e0a007981 */ /* 0x000164000c1e1100 */
.L_x_63:
[----:B------:R-:W-:Y:S05]  /*ccc0*/  BSYNC B1 ;  /* 0x0000000000017941 */ /* 0x000fea0003800000 */
.L_x_62:
        /* <DEDUP_REMOVED lines=12> */
.L_x_65:
[----:B------:R-:W-:Y:S05]  /*cd90*/  BSYNC B1 ;  /* 0x0000000000017941 */ /* 0x000fea0003800000 */
.L_x_64:
[----:B-----5:R-:W-:Y:S01]  /*cda0*/  LOP3.LUT R0, R0, 0xff, RZ, 0xc0, !PT ;  /* 0x000000ff00007812 */ /* 0x020fe200078ec0ff */
[----:B------:R-:W-:Y:S01]  /*cdb0*/  BSSY B1, `(.L_x_66) ;  /* 0x000000b000017945 */ /* 0x000fe20003800000 */
[----:B------:R-:W-:Y:S02]  /*cdc0*/  ISETP.LT.OR P0, PT, R32, 0x1a, !P3 ;  /* 0x0000001a2000780c */ /* 0x000fe40005f01670 */
[----:B------:R-:W-:-:S05]  /*cdd0*/  F2FP.F16.E4M3.UNPACK_B R0, R0 ;  /* 0x00000000ff00723e */ /* 0x000fca00020006ff */
[----:B------:R-:W-:-:S05]  /*cde0*/  HADD2.F32 R0, -RZ, R0.H0_H0 ;  /* 0x20000000ff007230 */ /* 0x000fca0000004100 */
[----:B------:R-:W-:-:S04]  /*cdf0*/  FMUL R0, R0, UR40 ;  /* 0x0000002800007c20 */ /* 0x000fc80008400000 */
[----:B------:R-:W-:-:S05]  /*ce00*/  FFMA R0, R16, UR41, R0 ;  /* 0x0000002910007c23 */ /* 0x000fca0008000000 */
[----:B------:R-:W-:Y:S02]  /*ce10*/  F2FP.SATFINITE.E4M3.F32.PACK_AB_MERGE_C R3, RZ, R0, RZ ;  /* 0x00000000ff03723e */ /* 0x000fe400048070ff */
[----:B------:R-:W-:-:S03]  /*ce20*/  PRMT R0, RZ, 0x7610, R0 ;  /* 0x00007610ff007816 */ /* 0x000fc60000000000 */
[----:B------:R0:W-:Y:S01]  /*ce30*/  @!P1 STG.E.U8 desc[UR46][R12.64+0x18], R3 ;  /* 0x000018030c009986 */ /* 0x0001e2000c10112e */
[----:B------:R-:W-:Y:S05]  /*ce40*/  @P0 BRA `(.L_x_67) ;  /* 0x0000000000040947 */ /* 0x000fea0003800000 */
[----:B------:R0:W5:Y:S02]  /*ce50*/  LDG.E.U8 R0, desc[UR46][R30.64+0x19] ;  /* 0x0000192e1e007981 */ /* 0x000164000c1e1100 */
.L_x_67:
[----:B------:R-:W-:Y:S05]  /*ce60*/  BSYNC B1 ;  /* 0x0000000000017941 */ /* 0x000fea0003800000 */
.L_x_66:
[----:B-----5:R-:W-:Y:S01]  /*ce70*/  LOP3.LUT R0, R0, 0xff, RZ, 0xc0, !PT ;  /* 0x000000ff00007812 */ /* 0x020fe200078ec0ff */
[----:B------:R-:W-:Y:S01]  /*ce80*/  BSSY B1, `(.L_x_68) ;  /* 0x000000b000017945 */ /* 0x000fe20003800000 */
[----:B------:R-:W-:Y:S02]  /*ce90*/  ISETP.LT.OR P1, PT, R32, 0x19, !P2 ;  /* 0x000000192000780c */ /* 0x000fe40005721670 */
[----:B------:R-:W-:-:S05]  /*cea0*/  F2FP.F16.E4M3.UNPACK_B R0, R0 ;  /* 0x00000000ff00723e */ /* 0x000fca00020006ff */
[----:B------:R-:W-:-:S05]  /*ceb0*/  HADD2.F32 R0, -RZ, R0.H0_H0 ;  /* 0x20000000ff007230 */ /* 0x000fca0000004100 */
[----:B------:R-:W-:-:S04]  /*cec0*/  FMUL R0, R0, UR40 ;  /* 0x0000002800007c20 */ /* 0x000fc80008400000 */
[----:B------:R-:W-:-:S05]  /*ced0*/  FFMA R0, R17, UR41, R0 ;  /* 0x0000002911007c23 */ /* 0x000fca0008000000 */
[----:B0-----:R-:W-:Y:S02]  /*cee0*/  F2FP.SATFINITE.E4M3.F32.PACK_AB_MERGE_C R3, RZ, R0, RZ ;  /* 0x00000000ff03723e */ /* 0x001fe400048070ff */
[----:B------:R-:W-:-:S03]  /*cef0*/  PRMT R0, RZ, 0x7610, R0 ;  /* 0x00007610ff007816 */ /* 0x000fc60000000000 */
[----:B------:R0:W-:Y:S01]  /*cf00*/  @!P0 STG.E.U8 desc[UR46][R12.64+0x19], R3 ;  /* 0x000019030c008986 */ /* 0x0001e2000c10112e */
[----:B------:R-:W-:Y:S05]  /*cf10*/  @P1 BRA `(.L_x_69) ;  /* 0x0000000000041947 */ /* 0x000fea0003800000 */
[----:B------:R0:W5:Y:S02]  /*cf20*/  LDG.E.U8 R0, desc[UR46][R10.64+0x18] ;  /* 0x0000182e0a007981 */ /* 0x000164000c1e1100 */
.L_x_69:
[----:B------:R-:W-:Y:S05]  /*cf30*/  BSYNC B1 ;  /* 0x0000000000017941 */ /* 0x000fea0003800000 */
.L_x_68:
[----:B-----5:R-:W-:Y:S01]  /*cf40*/  LOP3.LUT R0, R0, 0xff, RZ, 0xc0, !PT ;  /* 0x000000ff00007812 */ /* 0x020fe200078ec0ff */
[----:B------:R-:W-:Y:S03]  /*cf50*/  BSSY B1, `(.L_x_70) ;  /* 0x000000f000017945 */ /* 0x000fe60003800000 */
[----:B------:R-:W-:-:S05]  /*cf60*/  F2FP.F16.E4M3.UNPACK_B R0, R0 ;  /* 0x00000000ff00723e */ /* 0x000fca00020006ff */
[----:B------:R-:W-:-:S05]  /*cf70*/  HADD2.F32 R0, -RZ, R0.H0_H0 ;  /* 0x20000000ff007230 */ /* 0x000fca0000004100 */
[----:B0-----:R-:W-:-:S04]  /*cf80*/  FMUL R3, R0, UR40 ;  /* 0x0000002800037c20 */ /* 0x001fc80008400000 */
[----:B------:R-:W-:Y:S01]  /*cf90*/  FFMA R5, R18, UR41, R3 ;  /* 0x0000002912057c23 */ /* 0x000fe20008000003 */
[----:B------:R-:W-:-:S04]  /*cfa0*/  IADD3 R3, P0, R34, 0x80, RZ ;  /* 0x0000008022037810 */ /* 0x000fc80007f1e0ff */
[----:B------:R-:W-:Y:S01]  /*cfb0*/  F2FP.SATFINITE.E4M3.F32.PACK_AB_MERGE_C R5, RZ, R5, RZ ;  /* 0x00000005ff05723e */ /* 0x000fe200048070ff */
[----:B------:R-:W-:Y:S01]  /*cfc0*/  IMAD.X R0, RZ, RZ, R37, P0 ;  /* 0x000000ffff007224 */ /* 0x000fe200000e0625 */
[----:B------:R-:W-:-:S03]  /*cfd0*/  ISETP.LT.OR P0, PT, R32, 0x1a, !P2 ;  /* 0x0000001a2000780c */ /* 0x000fc60005701670 */
[----:B------:R0:W-:Y:S01]  /*cfe0*/  @!P1 STG.E.U8 desc[UR46][R24.64+0x18], R5 ;  /* 0x0000180518009986 */ /* 0x0001e2000c10112e */
[----:B------:R-:W-:-:S04]  /*cff0*/  IMAD R0, R0, UR12, RZ ;  /* 0x0000000c00007c24 */ /* 0x000fc8000f8e02ff */
[--C-:B------:R-:W-:Y:S01]  /*d000*/  IMAD R4, R3, UR13, R0.reuse ;  /* 0x0000000d03047c24 */ /* 0x100fe2000f8e0200 */
[----:B------:R-:W-:-:S04]  /*d010*/  PRMT R0, RZ, 0x7610, R0 ;  /* 0x00007610ff007816 */ /* 0x000fc80000000000 */
[----:B------:R-:W-:Y:S05]  /*d020*/  @P0 BRA `(.L_x_71) ;  /* 0x0000000000040947 */ /* 0x000fea0003800000 */
[----:B------:R0:W5:Y:S02]  /*d030*/  LDG.E.U8 R0, desc[UR46][R10.64+0x19] ;  /* 0x0000192e0a007981 */ /* 0x000164000c1e1100 */
.L_x_71:
[----:B------:R-:W-:Y:S05]  /*d040*/  BSYNC B1 ;  /* 0x0000000000017941 */ /* 0x000fea0003800000 */
.L_x_70:
[----:B-----5:R-:W-:Y:S01]  /*d050*/  LOP3.LUT R0, R0, 0xff, RZ, 0xc0, !PT ;  /* 0x000000ff00007812 */ /* 0x020fe200078ec0ff */
[----:B------:R-:W-:Y:S01]  /*d060*/  IMAD.WIDE.U32 R2, R3, UR12, R38 ;  /* 0x0000000c03027c25 */ /* 0x000fe2000f8e0026 */
[----:B------:R-:W-:Y:S02]  /*d070*/  BSSY B1, `(.L_x_72) ;  /* 0x000000e000017945 */ /* 0x000fe40003800000 */
[----:B------:R-:W-:Y:S02]  /*d080*/  F2FP.F16.E4M3.UNPACK_B R0, R0 ;  /* 0x00000000ff00723e */ /* 0x000fe400020006ff */
[----:B------:R-:W-:-:S03]  /*d090*/  IADD3 R2, P1, R2, UR14, RZ ;  /* 0x0000000e02027c10 */ /* 0x000fc6000ff3e0ff */
[----:B------:R-:W-:Y:S01]  /*d0a0*/  HADD2.F32 R0, -RZ, R0.H0_H0 ;  /* 0x20000000ff007230 */ /* 0x000fe20000004100 */
[----:B------:R-:W-:Y:S02]  /*d0b0*/  IADD3.X R3, R3, UR15, R4, P1, !PT ;  /* 0x0000000f03037c10 */ /* 0x000fe40008ffe404 */
[----:B------:R-:W-:Y:S02]  /*d0c0*/  ISETP.GE.AND P1, PT, R33, 0x81, PT ;  /* 0x000000812100780c */ /* 0x000fe40003f26270 */
[----:B------:R-:W-:Y:S02]  /*d0d0*/  FMUL R0, R0, UR40 ;  /* 0x0000002800007c20 */ /* 0x000fe40008400000 */
[----:B------:R-:W-:Y:S02]  /*d0e0*/  ISETP.LT.OR P6, PT, R32, 0x1, !P1 ;  /* 0x000000012000780c */ /* 0x000fe40004fc1670 */
[----:B------:R-:W-:-:S05]  /*d0f0*/  FFMA R0, R19, UR41, R0 ;  /* 0x0000002913007c23 */ /* 0x000fca0008000000 */
[----:B0-----:R-:W-:Y:S02]  /*d100*/  F2FP.SATFINITE.E4M3.F32.PACK_AB_MERGE_C R5, RZ, R0, RZ ;  /* 0x00000000ff05723e */ /* 0x001fe400048070ff */
[----:B------:R-:W-:-:S03]  /*d110*/  PRMT R0, RZ, 0x7610, R0 ;  /* 0x00007610ff007816 */ /* 0x000fc60000000000 */
[----:B------:R0:W-:Y:S01]  /*d120*/  @!P0 STG.E.U8 desc[UR46][R24.64+0x19], R5 ;  /* 0x0000190518008986 */ /* 0x0001e2000c10112e */
[----:B------:R-:W-:Y:S05]  /*d130*/  @P6 BRA `(.L_x_73) ;  /* 0x0000000000046947 */ /* 0x000fea0003800000 */
[----:B------:R0:W5:Y:S02]  /*d140*/  LDG.E.U8 R0, desc[UR46][R2.64] ;  /* 0x0000002e02007981 */ /* 0x000164000c1e1100 */
.L_x_73:
[----:B------:R-:W-:Y:S05]  /*d150*/  BSYNC B1 ;  /* 0x0000000000017941 */ /* 0x000fea0003800000 */
.L_x_72:
[----:B-----5:R-:W-:Y:S01]  /*d160*/  LOP3.LUT R0, R0, 0xff, RZ, 0xc0, !PT ;  /* 0x000000ff00007812 */ /* 0x020fe200078ec0ff */
[----:B------:R-:W-:Y:S01]  /*d170*/  BSSY B1, `(.L_x_74) ;  /* 0x000000b000017945 */ /* 0x000fe20003800000 */
[----:B------:R-:W-:Y:S02]  /*d180*/  ISETP.LT.OR P5, PT, R32, 0x2, !P1 ;  /* 0x000000022000780c */ /* 0x000fe40004fa1670 */
[----:B------:R-:W-:-:S05]  /*d190*/  F2FP.F16.E4M3.UNPACK_B R0, R0 ;  /* 0x00000000ff00723e */ /* 0x000fca00020006ff */
[----:B------:R-:W-:-:S05]  /*d1a0*/  HADD2.F32 R0, -RZ, R0.H0_H0 ;  /* 0x20000000ff007230 */ /* 0x000fca0000004100 */
[----:B0-----:R-:W-:Y:S01]  /*d1b0*/  FMUL R5, R0, UR40 ;  /* 0x0000002800057c20 */ /* 0x001fe20008400000 */
[----:B------:R-:W-:-:S03]  /*d1c0*/  PRMT R0, RZ, 0x7610, R0 ;  /* 0x00007610ff007816 */ /* 0x000fc60000000000 */
[----:B------:R-:W-:-:S05]  /*d1d0*/  FFMA R5, R20, UR41, R5 ;  /* 0x0000002914057c23 */ /* 0x000fca0008000005 */
[----:B------:R-:W-:-:S05]  /*d1e0*/  F2FP.SATFINITE.E4M3.F32.PACK_AB_MERGE_C R5, RZ, R5, RZ ;  /* 0x00000005ff05723e */ /* 0x000fca00048070ff */
[----:B------:R0:W-:Y:S01]  /*d1f0*/  @!P6 STG.E.U8 desc[UR46][R28.64], R5 ;  /* 0x000000051c00e986 */ /* 0x0001e2000c10112e */
[----:B------:R-:W-:Y:S05]  /*d200*/  @P5 BRA `(.L_x_75) ;  /* 0x0000000000045947 */ /* 0x000fea0003800000 */
[----:B------:R0:W5:Y:S02]  /*d210*/  LDG.E.U8 R0, desc[UR46][R2.64+0x1] ;  /* 0x0000012e02007981 */ /* 0x000164000c1e1100 */
.L_x_75:
[----:B------:R-:W-:Y:S05]  /*d220*/  BSYNC B1 ;  /* 0x0000000000017941 */ /* 0x000fea0003800000 */
.L_x_74:
[----:B-----5:R-:W-:Y:S01]  /*d230*/  LOP3.LUT R0, R0, 0xff, RZ, 0xc0, !PT ;  /* 0x000000ff00007812 */ /* 0x020fe200078ec0ff */
[----:B------:R-:W-:Y:S01]  /*d240*/  BSSY B1, `(.L_x_76) ;  /* 0x0000013000017945 */ /* 0x000fe20003800000 */
[----:B0-----:R-:W-:Y:S02]  /*d250*/  IADD3 R5, P0, R34, 0x88, RZ ;  /* 0x0000008822057810 */ /* 0x001fe40007f1e0ff */
[----:B------:R-:W-:-:S03]  /*d260*/  F2FP.F16.E4M3.UNPACK_B R0, R0 ;  /* 0x00000000ff00723e */ /* 0x000fc600020006ff */
[----:B------:R-:W-:Y:S01]  /*d270*/  IMAD.X R36, RZ, RZ, R37, P0 ;  /* 0x000000ffff247224 */ /* 0x000fe200000e0625 */
[----:B------:R-:W-:Y:S01]  /*d280*/  ISETP.GE.AND P0, PT, R33, 0x89, PT ;  /* 0x000000892100780c */ /* 0x000fe20003f06270 */
[----:B------:R-:W-:Y:S02]  /*d290*/  HADD2.F32 R0, -RZ, R0.H0_H0 ;  /* 0x20000000ff007230 */ /* 0x000fe40000004100 */
[----:B------:R-:W-:Y:S02]  /*d2a0*/  IMAD R36, R36, UR12, RZ ;  /* 0x0000000c24247c24 */ /* 0x000fe4000f8e02ff */
[----:B------:R-:W-:-:S04]  /*d2b0*/  IMAD.WIDE.U32 R38, R5, UR12, R38 ;  /* 0x0000000c05267c25 */ /* 0x000fc8000f8e0026 */
[----:B------:R-:W-:Y:S01]  /*d2c0*/  FMUL R0, R0, UR40 ;  /* 0x0000002800007c20 */ /* 0x000fe20008400000 */
[----:B------:R-:W-:-:S03]  /*d2d0*/  IMAD R5, R5, UR13, R36 ;  /* 0x0000000d05057c24 */ /* 0x000fc6000f8e0224 */
[----:B------:R-:W-:Y:S01]  /*d2e0*/  FFMA R0, R21, UR41, R0 ;  /* 0x0000002915007c23 */ /* 0x000fe20008000000 */
[----:B------:R-:W-:-:S04]  /*d2f0*/  IADD3 R4, P6, R38, UR14, RZ ;  /* 0x0000000e26047c10 */ /* 0x000fc8000ffde0ff */
[----:B------:R-:W-:Y:S02]  /*d300*/  F2FP.SATFINITE.E4M3.F32.PACK_AB_MERGE_C R7, RZ, R0, RZ ;  /* 0x00000000ff07723e */ /* 0x000fe400048070ff */
[----:B------:R-:W-:Y:S02]  /*d310*/  IADD3.X R5, R39, UR15, R5, P6, !PT ;  /* 0x0000000f27057c10 */ /* 0x000fe4000b7fe405 */
[----:B------:R-:W-:Y:S01]  /*d320*/  PRMT R0, RZ, 0x7610, R0 ;  /* 0x00007610ff007816 */ /* 0x000fe20000000000 */
[----:B------:R0:W-:Y:S01]  /*d330*/  @!P5 STG.E.U8 desc[UR46][R28.64+0x1], R7 ;  /* 0x000001071c00d986 */ /* 0x0001e2000c10112e */
[----:B------:R-:W-:-:S13]  /*d340*/  ISETP.LT.OR P5, PT, R32, 0x1, !P0 ;  /* 0x000000012000780c */ /* 0x000fda00047a1670 */
[----:B0-----:R-:W-:Y:S05]  /*d350*/  @P5 BRA `(.L_x_77) ;  /* 0x0000000000045947 */ /* 0x001fea0003800000 */
[----:B------:R0:W5:Y:S02]  /*d360*/  LDG.E.U8 R0, desc[UR46][R4.64] ;  /* 0x0000002e04007981 */ /* 0x000164000c1e1100 */
.L_x_77:
[----:B------:R-:W-:Y:S05]  /*d370*/  BSYNC B1 ;  /* 0x0000000000017941 */ /* 0x000fea0003800000 */
.L_x_76:
[----:B-----5:R-:W-:Y:S01]  /*d380*/  LOP3.LUT R0, R0, 0xff, RZ, 0xc0, !PT ;  /* 0x000000ff00007812 */ /* 0x020fe200078ec0ff */
[----:B------:R-:W-:Y:S01]  /*d390*/  BSSY B1, `(.L_x_78) ;  /* 0x000000b000017945 */ /* 0x000fe20003800000 */
[----:B------:R-:W-:Y:S02]  /*d3a0*/  ISETP.LT.OR P6, PT, R32, 0x2, !P0 ;  /* 0x000000022000780c */ /* 0x000fe400047c1670 */
[----:B------:R-:W-:-:S05]  /*d3b0*/  F2FP.F16.E4M3.UNPACK_B R0, R0 ;  /* 0x00000000ff00723e */ /* 0x000fca00020006ff */
[----:B------:R-:W-:-:S05]  /*d3c0*/  HADD2.F32 R0, -RZ, R0.H0_H0 ;  /* 0x20000000ff007230 */ /* 0x000fca0000004100 */
[----:B------:R-:W-:Y:S01]  /*d3d0*/  FMUL R7, R0, UR40 ;  /* 0x0000002800077c20 */ /* 0x000fe20008400000 */
[----:B------:R-:W-:-:S03]  /*d3e0*/  PRMT R0, RZ, 0x7610, R0 ;  /* 0x00007610ff007816 */ /* 0x000fc60000000000 */
[----:B------:R-:W-:-:S05]  /*d3f0*/  FFMA R7, R22, UR41, R7 ;  /* 0x0000002916077c23 */ /* 0x000fca0008000007 */
[----:B------:R-:W-:-:S05]  /*d400*/  F2FP.SATFINITE.E4M3.F32.PACK_AB_MERGE_C R7, RZ, R7, RZ ;  /* 0x00000007ff07723e */ /* 0x000fca00048070ff */
[----:B------:R0:W-:Y:S01]  /*d410*/  @!P5 STG.E.U8 desc[UR46][R26.64], R7 ;  /* 0x000000071a00d986 */ /* 0x0001e2000c10112e */
[----:B------:R-:W-:Y:S05]  /*d420*/  @P6 BRA `(.L_x_79) ;  /* 0x0000000000046947 */ /* 0x000fea0003800000 */
[----:B------:R0:W5:Y:S02]  /*d430*/  LDG.E.U8 R0, desc[UR46][R4.64+0x1] ;  /* 0x0000012e04007981 */ /* 0x000164000c1e1100 */
.L_x_79:
[----:B------:R-:W-:Y:S05]  /*d440*/  BSYNC B1 ;  /* 0x0000000000017941 */ /* 0x000fea0003800000 */
.L_x_78:
        /* <DEDUP_REMOVED lines=12> */
.L_x_81:
[----:B------:R-:W-:Y:S05]  /*d510*/  BSYNC B1 ;  /* 0x0000000000017941 */ /* 0x000fea0003800000 */
.L_x_80:
        /* <DEDUP_REMOVED lines=12> */
.L_x_83:
[----:B------:R-:W-:Y:S05]  /*d5e0*/  BSYNC B1 ;  /* 0x0000000000017941 */ /* 0x000fea0003800000 */
.L_x_82:
        /* <DEDUP_REMOVED lines=12> */
.L_x_85:
[----:B------:R-:W-:Y:S05]  /*d6b0*/  BSYNC B1 ;  /* 0x0000000000017941 */ /* 0x000fea0003800000 */
.L_x_84:
        /* <DEDUP_REMOVED lines=12> */
.L_x_87:
[----:B------:R-:W-:Y:S05]  /*d780*/  BSYNC B1 ;  /* 0x0000000000017941 */ /* 0x000fea0003800000 */
.L_x_86:
        /* <DEDUP_REMOVED lines=12> */
.L_x_89:
[----:B------:R-:W-:Y:S05]  /*d850*/  BSYNC B1 ;  /* 0x0000000000017941 */ /* 0x000fea0003800000 */
.L_x_88:
        /* <DEDUP_REMOVED lines=12> */
.L_x_91:
[----:B------:R-:W-:Y:S05]  /*d920*/  BSYNC B1 ;  /* 0x0000000000017941 */ /* 0x000fea0003800000 */
.L_x_90:
        /* <DEDUP_REMOVED lines=12> */
.L_x_93:
[----:B------:R-:W-:Y:S05]  /*d9f0*/  BSYNC B1 ;  /* 0x0000000000017941 */ /* 0x000fea0003800000 */
.L_x_92:
[----:B------:R-:W2:Y:S01]  /*da00*/  LDL.LU R6, [R1+0x40] ;  /* 0x0000400001067983 */ /* 0x000ea20000300800 */
[----:B-----5:R-:W-:Y:S01]  /*da10*/  LOP3.LUT R0, R0, 0xff, RZ, 0xc0, !PT ;  /* 0x000000ff00007812 */ /* 0x020fe200078ec0ff */
[----:B------:R-:W-:Y:S01]  /*da20*/  BSSY B1, `(.L_x_94) ;  /* 0x000000b000017945 */ /* 0x000fe20003800000 */
[----:B------:R-:W-:Y:S02]  /*da30*/  ISETP.LT.OR P6, PT, R32, 0x12, !P0 ;  /* 0x000000122000780c */ /* 0x000fe400047c1670 */
[----:B------:R-:W-:-:S05]  /*da40*/  F2FP.F16.E4M3.UNPACK_B R0, R0 ;  /* 0x00000000ff00723e */ /* 0x000fca00020006ff */
[----:B------:R-:W-:-:S05]  /*da50*/  HADD2.F32 R0, -RZ, R0.H0_H0 ;  /* 0x20000000ff007230 */ /* 0x000fca0000004100 */
[----:B------:R-:W-:-:S04]  /*da60*/  FMUL R0, R0, UR40 ;  /* 0x0000002800007c20 */ /* 0x000fc80008400000 */
[----:B--2---:R-:W-:-:S05]  /*da70*/  FFMA R0, R6, UR41, R0 ;  /* 0x0000002906007c23 */ /* 0x004fca0008000000 */
[----:B0-----:R-:W-:Y:S02]  /*da80*/  F2FP.SATFINITE.E4M3.F32.PACK_AB_MERGE_C R7, RZ, R0, RZ ;  /* 0x00000000ff07723e */ /* 0x001fe400048070ff */
[----:B------:R-:W-:-:S03]  /*da90*/  PRMT R0, RZ, 0x7610, R0 ;  /* 0x00007610ff007816 */ /* 0x000fc60000000000 */
[----:B------:R0:W-:Y:S01]  /*daa0*/  @!P5 STG.E.U8 desc[UR46][R26.64+0x10], R7 ;  /* 0x000010071a00d986 */ /* 0x0001e2000c10112e */
[----:B------:R-:W-:Y:S05]  /*dab0*/  @P6 BRA `(.L_x_95) ;  /* 0x0000000000046947 */ /* 0x000fea0003800000 */
[----:B------:R2:W5:Y:S02]  /*dac0*/  LDG.E.U8 R0, desc[UR46][R4.64+0x11] ;  /* 0x0000112e04007981 */ /* 0x000564000c1e1100 */
.L_x_95:
[----:B------:R-:W-:Y:S05]  /*dad0*/  BSYNC B1 ;  /* 0x0000000000017941 */ /* 0x000fea0003800000 */
.L_x_94:
[----:B------:R-:W3:Y:S01]  /*dae0*/  LDL.LU R6, [R1+0x44] ;  /* 0x0000440001067983 */ /* 0x000ee20000300800 */
[----:B-----5:R-:W-:Y:S01]  /*daf0*/  LOP3.LUT R0, R0, 0xff, RZ, 0xc0, !PT ;  /* 0x000000ff00007812 */ /* 0x020fe200078ec0ff */
[----:B------:R-:W-:Y:S01]  /*db00*/  BSSY B1, `(.L_x_96) ;  /* 0x000000b000017945 */ /* 0x000fe20003800000 */
[----:B------:R-:W-:Y:S02]  /*db10*/  ISETP.LT.OR P5, PT, R32, 0x19, !P1 ;  /* 0x000000192000780c */ /* 0x000fe40004fa1670 */
[----:B------:R-:W-:-:S05]  /*db20*/  F2FP.F16.E4M3.UNPACK_B R0, R0 ;  /* 0x00000000ff00723e */ /* 0x000fca00020006ff */
[----:B------:R-:W-:-:S05]  /*db30*/  HADD2.F32 R0, -RZ, R0.H0_H0 ;  /* 0x20000000ff007230 */ /* 0x000fca0000004100 */
[----:B------:R-:W-:-:S04]  /*db40*/  FMUL R0, R0, UR40 ;  /* 0x0000002800007c20 */ /* 0x000fc80008400000 */
[----:B---3--:R-:W-:-:S05]  /*db50*/  FFMA R0, R6, UR41, R0 ;  /* 0x0000002906007c23 */ /* 0x008fca0008000000 */
[----:B0-----:R-:W-:Y:S02]  /*db60*/  F2FP.SATFINITE.E4M3.F32.PACK_AB_MERGE_C R7, RZ, R0, RZ ;  /* 0x00000000ff07723e */ /* 0x001fe400048070ff */
[----:B------:R-:W-:-:S03]  /*db70*/  PRMT R0, RZ, 0x7610, R0 ;  /* 0x00007610ff007816 */ /* 0x000fc60000000000 */
[----:B------:R0:W-:Y:S01]  /*db80*/  @!P6 STG.E.U8 desc[UR46][R26.64+0x11], R7 ;  /* 0x000011071a00e986 */ /* 0x0001e2000c10112e */
[----:B------:R-:W-:Y:S05]  /*db90*/  @P5 BRA `(.L_x_97) ;  /* 0x0000000000045947 */ /* 0x000fea0003800000 */
[----:B------:R3:W5:Y:S02]  /*dba0*/  LDG.E.U8 R0, desc[UR46][R2.64+0x18] ;  /* 0x0000182e02007981 */ /* 0x000764000c1e1100 */
.L_x_97:
[----:B------:R-:W-:Y:S05]  /*dbb0*/  BSYNC B1 ;  /* 0x0000000000017941 */ /* 0x000fea0003800000 */
.L_x_96:
        /* <DEDUP_REMOVED lines=13> */
.L_x_99:
[----:B------:R-:W-:Y:S05]  /*dc90*/  BSYNC B1 ;  /* 0x0000000000017941 */ /* 0x000fea0003800000 */
.L_x_98:
        /* <DEDUP_REMOVED lines=13> */
.L_x_101:
[----:B------:R-:W-:Y:S05]  /*dd70*/  BSYNC B1 ;  /* 0x0000000000017941 */ /* 0x000fea0003800000 */
.L_x_100:
        /* <DEDUP_REMOVED lines=13> */
.L_x_103:
[----:B------:R-:W-:Y:S05]  /*de50*/  BSYNC B1 ;  /* 0x0000000000017941 */ /* 0x000fea0003800000 */
.L_x_102:
        /* <DEDUP_REMOVED lines=13> */
.L_x_105:
[----:B------:R-:W-:Y:S05]  /*df30*/  BSYNC B1 ;  /* 0x0000000000017941 */ /* 0x000fea0003800000 */
.L_x_104:
        /* <DEDUP_REMOVED lines=13> */
.L_x_107:
[----:B------:R-:W-:Y:S05]  /*e010*/  BSYNC B1 ;  /* 0x0000000000017941 */ /* 0x000fea0003800000 */
.L_x_106:
        /* <DEDUP_REMOVED lines=13> */
.L_x_109:
[----:B------:R-:W-:Y:S05]  /*e0f0*/  BSYNC B1 ;  /* 0x0000000000017941 */ /* 0x000fea0003800000 */
.L_x_108:
        /* <DEDUP_REMOVED lines=13> */
.L_x_111:
[----:B------:R-:W-:Y:S05]  /*e1d0*/  BSYNC B1 ;  /* 0x0000000000017941 */ /* 0x000fea0003800000 */
.L_x_110:
        /* <DEDUP_REMOVED lines=13> */
.L_x_113:
[----:B------:R-:W-:Y:S05]  /*e2b0*/  BSYNC B1 ;  /* 0x0000000000017941 */ /* 0x000fea0003800000 */
.L_x_112:
        /* <DEDUP_REMOVED lines=13> */
.L_x_115:
[----:B------:R-:W-:Y:S05]  /*e390*/  BSYNC B1 ;  /* 0x0000000000017941 */ /* 0x000fea0003800000 */
.L_x_114:
        /* <DEDUP_REMOVED lines=13> */
.L_x_117:
[----:B------:R-:W-:Y:S05]  /*e470*/  BSYNC B1 ;  /* 0x0000000000017941 */ /* 0x000fea0003800000 */
.L_x_116:
        /* <DEDUP_REMOVED lines=13> */
.L_x_119:
[----:B------:R-:W-:Y:S05]  /*e550*/  BSYNC B1 ;  /* 0x0000000000017941 */ /* 0x000fea0003800000 */
.L_x_118:
        /* <DEDUP_REMOVED lines=13> */
.L_x_121:
[----:B------:R-:W-:Y:S05]  /*e630*/  BSYNC B1 ;  /* 0x0000000000017941 */ /* 0x000fea0003800000 */
.L_x_120:
        /* <DEDUP_REMOVED lines=13> */
.L_x_123:
[----:B------:R-:W-:Y:S05]  /*e710*/  BSYNC B1 ;  /* 0x0000000000017941 */ /* 0x000fea0003800000 */
.L_x_122:
        /* <DEDUP_REMOVED lines=13> */
.L_x_125:
[----:B------:R-:W-:Y:S05]  /*e7f0*/  BSYNC B1 ;  /* 0x0000000000017941 */ /* 0x000fea0003800000 */
.L_x_124:
        /* <DEDUP_REMOVED lines=13> */
.L_x_127:
[----:B------:R-:W-:Y:S05]  /*e8d0*/  BSYNC B1 ;  /* 0x0000000000017941 */ /* 0x000fea0003800000 */
.L_x_126:
        /* <DEDUP_REMOVED lines=13> */
.L_x_129:
[----:B------:R-:W-:Y:S05]  /*e9b0*/  BSYNC B1 ;  /* 0x0000000000017941 */ /* 0x000fea0003800000 */
.L_x_128:
        /* <DEDUP_REMOVED lines=13> */
.L_x_131:
[----:B------:R-:W-:Y:S05]  /*ea90*/  BSYNC B1 ;  /* 0x0000000000017941 */ /* 0x000fea0003800000 */
.L_x_130:
        /* <DEDUP_REMOVED lines=13> */
.L_x_133:
[----:B------:R-:W-:Y:S05]  /*eb70*/  BSYNC B1 ;  /* 0x0000000000017941 */ /* 0x000fea0003800000 */
.L_x_132:
        /* <DEDUP_REMOVED lines=13> */
.L_x_135:
[----:B------:R-:W-:Y:S05]  /*ec50*/  BSYNC B1 ;  /* 0x0000000000017941 */ /* 0x000fea0003800000 */
.L_x_134:
        /* <DEDUP_REMOVED lines=13> */
.L_x_137:
[----:B------:R-:W-:Y:S05]  /*ed30*/  BSYNC B1 ;  /* 0x0000000000017941 */ /* 0x000fea0003800000 */
.L_x_136:
        /* <DEDUP_REMOVED lines=13> */
.L_x_139:
[----:B------:R-:W-:Y:S05]  /*ee10*/  BSYNC B1 ;  /* 0x0000000000017941 */ /* 0x000fea0003800000 */
.L_x_138:
        /* <DEDUP_REMOVED lines=13> */
.L_x_141:
[----:B------:R-:W-:Y:S05]  /*eef0*/  BSYNC B1 ;  /* 0x0000000000017941 */ /* 0x000fea0003800000 */
.L_x_140:
        /* <DEDUP_REMOVED lines=13> */
.L_x_143:
[----:B------:R-:W-:Y:S05]  /*efd0*/  BSYNC B1 ;  /* 0x0000000000017941 */ /* 0x000fea0003800000 */
.L_x_142:
        /* <DEDUP_REMOVED lines=13> */
.L_x_145:
[----:B------:R-:W-:Y:S05]  /*f0b0*/  BSYNC B1 ;  /* 0x0000000000017941 */ /* 0x000fea0003800000 */
.L_x_144:
        /* <DEDUP_REMOVED lines=13> */
.L_x_147:
[----:B------:R-:W-:Y:S05]  /*f190*/  BSYNC B1 ;  /* 0x0000000000017941 */ /* 0x000fea0003800000 */
.L_x_146:
        /* <DEDUP_REMOVED lines=13> */
.L_x_149:
[----:B------:R-:W-:Y:S05]  /*f270*/  BSYNC B1 ;  /* 0x0000000000017941 */ /* 0x000fea0003800000 */
.L_x_148:
        /* <DEDUP_REMOVED lines=13> */
.L_x_151:
[----:B------:R-:W-:Y:S05]  /*f350*/  BSYNC B1 ;  /* 0x0000000000017941 */ /* 0x000fea0003800000 */
.L_x_150:
        /* <DEDUP_REMOVED lines=13> */
.L_x_153:
[----:B------:R-:W-:Y:S05]  /*f430*/  BSYNC B1 ;  /* 0x0000000000017941 */ /* 0x000fea0003800000 */
.L_x_152:
        /* <DEDUP_REMOVED lines=13> */
.L_x_155:
[----:B------:R-:W-:Y:S05]  /*f510*/  BSYNC B1 ;  /* 0x0000000000017941 */ /* 0x000fea0003800000 */
.L_x_154:
        /* <DEDUP_REMOVED lines=13> */
.L_x_157:
[----:B------:R-:W-:Y:S05]  /*f5f0*/  BSYNC B1 ;  /* 0x0000000000017941 */ /* 0x000fea0003800000 */
.L_x_156:
        /* <DEDUP_REMOVED lines=13> */
.L_x_159:
[----:B------:R-:W-:Y:S05]  /*f6d0*/  BSYNC B1 ;  /* 0x0000000000017941 */ /* 0x000fea0003800000 */
.L_x_158:
        /* <DEDUP_REMOVED lines=13> */
.L_x_161:
[----:B------:R-:W-:Y:S05]  /*f7b0*/  BSYNC B1 ;  /* 0x0000000000017941 */ /* 0x000fea0003800000 */
.L_x_160:
        /* <DEDUP_REMOVED lines=13> */
.L_x_163:
[----:B------:R-:W-:Y:S05]  /*f890*/  BSYNC B1 ;  /* 0x0000000000017941 */ /* 0x000fea0003800000 */
.L_x_162:
        /* <DEDUP_REMOVED lines=13> */
.L_x_165:
[----:B------:R-:W-:Y:S05]  /*f970*/  BSYNC B1 ;  /* 0x0000000000017941 */ /* 0x000fea0003800000 */
.L_x_164:
        /* <DEDUP_REMOVED lines=13> */
.L_x_167:
[----:B------:R-:W-:Y:S05]  /*fa50*/  BSYNC B1 ;  /* 0x0000000000017941 */ /* 0x000fea0003800000 */
.L_x_166:
        /* <DEDUP_REMOVED lines=13> */
.L_x_169:
[----:B------:R-:W-:Y:S05]  /*fb30*/  BSYNC B1 ;  /* 0x0000000000017941 */ /* 0x000fea0003800000 */
.L_x_168:
        /* <DEDUP_REMOVED lines=13> */
.L_x_171:
[----:B------:R-:W-:Y:S05]  /*fc10*/  BSYNC B1 ;  /* 0x0000000000017941 */ /* 0x000fea0003800000 */
.L_x_170:
        /* <DEDUP_REMOVED lines=13> */
.L_x_173:
[----:B------:R-:W-:Y:S05]  /*fcf0*/  BSYNC B1 ;  /* 0x0000000000017941 */ /* 0x000fea0003800000 */
.L_x_172:
        /* <DEDUP_REMOVED lines=13> */
.L_x_175:
[----:B------:R-:W-:Y:S05]  /*fdd0*/  BSYNC B1 ;  /* 0x0000000000017941 */ /* 0x000fea0003800000 */
.L_x_174:
        /* <DEDUP_REMOVED lines=13> */
.L_x_177:
[----:B------:R-:W-:Y:S05]  /*feb0*/  BSYNC B1 ;  /* 0x0000000000017941 */ /* 0x000fea0003800000 */
.L_x_176:
        /* <DEDUP_REMOVED lines=13> */
.L_x_179:
[----:B------:R-:W-:Y:S05]  /*ff90*/  BSYNC B1 ;  /* 0x0000000000017941 */ /* 0x000fea0003800000 */
.L_x_178:
        /* <DEDUP_REMOVED lines=13> */
.L_x_181:
[----:B------:R-:W-:Y:S05]  /*10070*/  BSYNC B1 ;  /* 0x0000000000017941 */ /* 0x000fea0003800000 */
.L_x_180:
        /* <DEDUP_REMOVED lines=13> */
.L_x_183:
[----:B------:R-:W-:Y:S05]  /*10150*/  BSYNC B1 ;  /* 0x0000000000017941 */ /* 0x000fea0003800000 */
.L_x_182:
        /* <DEDUP_REMOVED lines=13> */
.L_x_185:
[----:B------:R-:W-:Y:S05]  /*10230*/  BSYNC B1 ;  /* 0x0000000000017941 */ /* 0x000fea0003800000 */
.L_x_184:
        /* <DEDUP_REMOVED lines=13> */
.L_x_187:
[----:B------:R-:W-:Y:S05]  /*10310*/  BSYNC B1 ;  /* 0x0000000000017941 */ /* 0x000fea0003800000 */
.L_x_186:
        /* <DEDUP_REMOVED lines=13> */
.L_x_189:
[----:B------:R-:W-:Y:S05]  /*103f0*/  BSYNC B1 ;  /* 0x0000000000017941 */ /* 0x000fea0003800000 */
.L_x_188:
        /* <DEDUP_REMOVED lines=13> */
.L_x_191:
[----:B------:R-:W-:Y:S05]  /*104d0*/  BSYNC B1 ;  /* 0x0000000000017941 */ /* 0x000fea0003800000 */
.L_x_190:
        /* <DEDUP_REMOVED lines=13> */
.L_x_193:
[----:B------:R-:W-:Y:S05]  /*105b0*/  BSYNC B1 ;  /* 0x0000000000017941 */ /* 0x000fea0003800000 */
.L_x_192:
        /* <DEDUP_REMOVED lines=13> */
.L_x_195:
[----:B------:R-:W-:Y:S05]  /*10690*/  BSYNC B1 ;  /* 0x0000000000017941 */ /* 0x000fea0003800000 */
.L_x_194:
        /* <DEDUP_REMOVED lines=13> */
.L_x_197:
[----:B------:R-:W-:Y:S05]  /*10770*/  BSYNC B1 ;  /* 0x0000000000017941 */ /* 0x000fea0003800000 */
.L_x_196:
        /* <DEDUP_REMOVED lines=13> */
.L_x_199:
[----:B------:R-:W-:Y:S05]  /*10850*/  BSYNC B1 ;  /* 0x0000000000017941 */ /* 0x000fea0003800000 */
.L_x_198:
        /* <DEDUP_REMOVED lines=13> */
.L_x_201:
[----:B------:R-:W-:Y:S05]  /*10930*/  BSYNC B1 ;  /* 0x0000000000017941 */ /* 0x000fea0003800000 */
.L_x_200:
        /* <DEDUP_REMOVED lines=13> */
.L_x_203:
[----:B------:R-:W-:Y:S05]  /*10a10*/  BSYNC B1 ;  /* 0x0000000000017941 */ /* 0x000fea0003800000 */
.L_x_202:
        /* <DEDUP_REMOVED lines=13> */
.L_x_205:
[----:B------:R-:W-:Y:S05]  /*10af0*/  BSYNC B1 ;  /* 0x0000000000017941 */ /* 0x000fea0003800000 */
.L_x_204:
        /* <DEDUP_REMOVED lines=13> */
.L_x_207:
[----:B------:R-:W-:Y:S05]  /*10bd0*/  BSYNC B1 ;  /* 0x0000000000017941 */ /* 0x000fea0003800000 */
.L_x_206:
        /* <DEDUP_REMOVED lines=13> */
.L_x_209:
[----:B------:R-:W-:Y:S05]  /*10cb0*/  BSYNC B1 ;  /* 0x0000000000017941 */ /* 0x000fea0003800000 */
.L_x_208:
        /* <DEDUP_REMOVED lines=13> */
.L_x_211:
[----:B------:R-:W-:Y:S05]  /*10d90*/  BSYNC B1 ;  /* 0x0000000000017941 */ /* 0x000fea0003800000 */
.L_x_210:
        /* <DEDUP_REMOVED lines=13> */
.L_x_213:
[----:B------:R-:W-:Y:S05]  /*10e70*/  BSYNC B1 ;  /* 0x0000000000017941 */ /* 0x000fea0003800000 */
.L_x_212:
        /* <DEDUP_REMOVED lines=13> */
.L_x_215:
[----:B------:R-:W-:Y:S05]  /*10f50*/  BSYNC B1 ;  /* 0x0000000000017941 */ /* 0x000fea0003800000 */
.L_x_214:
        /* <DEDUP_REMOVED lines=13> */
.L_x_217:
[----:B------:R-:W-:Y:S05]  /*11030*/  BSYNC B1 ;  /* 0x0000000000017941 */ /* 0x000fea0003800000 */
.L_x_216:
        /* <DEDUP_REMOVED lines=13> */
.L_x_219:
[----:B------:R-:W-:Y:S05]  /*11110*/  BSYNC B1 ;  /* 0x0000000000017941 */ /* 0x000fea0003800000 */
.L_x_218:
        /* <DEDUP_REMOVED lines=13> */
.L_x_221:
[----:B------:R-:W-:Y:S05]  /*111f0*/  BSYNC B1 ;  /* 0x0000000000017941 */ /* 0x000fea0003800000 */
.L_x_220:
        /* <DEDUP_REMOVED lines=13> */
.L_x_223:
[----:B------:R-:W-:Y:S05]  /*112d0*/  BSYNC B1 ;  /* 0x0000000000017941 */ /* 0x000fea0003800000 */
.L_x_222:
        /* <DEDUP_REMOVED lines=13> */
.L_x_225:
[----:B------:R-:W-:Y:S05]  /*113b0*/  BSYNC B1 ;  /* 0x0000000000017941 */ /* 0x000fea0003800000 */
.L_x_224:
        /* <DEDUP_REMOVED lines=13> */
.L_x_227:
[----:B------:R-:W-:Y:S05]  /*11490*/  BSYNC B1 ;  /* 0x0000000000017941 */ /* 0x000fea0003800000 */
.L_x_226:
        /* <DEDUP_REMOVED lines=13> */
.L_x_229:
[----:B------:R-:W-:Y:S05]  /*11570*/  BSYNC B1 ;  /* 0x0000000000017941 */ /* 0x000fea0003800000 */
.L_x_228:
        /* <DEDUP_REMOVED lines=13> */
.L_x_231:
[----:B------:R-:W-:Y:S05]  /*11650*/  BSYNC B1 ;  /* 0x0000000000017941 */ /* 0x000fea0003800000 */
.L_x_230:
        /* <DEDUP_REMOVED lines=13> */
.L_x_233:
[----:B------:R-:W-:Y:S05]  /*11730*/  BSYNC B1 ;  /* 0x0000000000017941 */ /* 0x000fea0003800000 */
.L_x_232:
        /* <DEDUP_REMOVED lines=13> */
.L_x_235:
[----:B------:R-:W-:Y:S05]  /*11810*/  BSYNC B1 ;  /* 0x0000000000017941 */ /* 0x000fea0003800000 */
.L_x_234:
        /* <DEDUP_REMOVED lines=13> */
.L_x_237:
[----:B------:R-:W-:Y:S05]  /*118f0*/  BSYNC B1 ;  /* 0x0000000000017941 */ /* 0x000fea0003800000 */
.L_x_236:
        /* <DEDUP_REMOVED lines=13> */
.L_x_239:
[----:B------:R-:W-:Y:S05]  /*119d0*/  BSYNC B1 ;  /* 0x0000000000017941 */ /* 0x000fea0003800000 */
.L_x_238:
        /* <DEDUP_REMOVED lines=13> */
.L_x_241:
[----:B------:R-:W-:Y:S05]  /*11ab0*/  BSYNC B1 ;  /* 0x0000000000017941 */ /* 0x000fea0003800000 */
.L_x_240:
        /* <DEDUP_REMOVED lines=13> */
.L_x_243:
[----:B------:R-:W-:Y:S05]  /*11b90*/  BSYNC B1 ;  /* 0x0000000000017941 */ /* 0x000fea0003800000 */
.L_x_242:
        /* <DEDUP_REMOVED lines=13> */
.L_x_245:
[----:B------:R-:W-:Y:S05]  /*11c70*/  BSYNC B1 ;  /* 0x0000000000017941 */ /* 0x000fea0003800000 */
.L_x_244:
        /* <DEDUP_REMOVED lines=13> */
.L_x_247:
[----:B------:R-:W-:Y:S05]  /*11d50*/  BSYNC B1 ;  /* 0x0000000000017941 */ /* 0x000fea0003800000 */
.L_x_246:
        /* <DEDUP_REMOVED lines=13> */
.L_x_249:
[----:B------:R-:W-:Y:S05]  /*11e30*/  BSYNC B1 ;  /* 0x0000000000017941 */ /* 0x000fea0003800000 */
.L_x_248:
        /* <DEDUP_REMOVED lines=13> */
.L_x_251:
[----:B------:R-:W-:Y:S05]  /*11f10*/  BSYNC B1 ;  /* 0x0000000000017941 */ /* 0x000fea0003800000 */
.L_x_250:
        /* <DEDUP_REMOVED lines=13> */
.L_x_253:
[----:B------:R-:W-:Y:S05]  /*11ff0*/  BSYNC B1 ;  /* 0x0000000000017941 */ /* 0x000fea0003800000 */
.L_x_252:
        /* <DEDUP_REMOVED lines=13> */
.L_x_255:
[----:B------:R-:W-:Y:S05]  /*120d0*/  BSYNC B1 ;  /* 0x0000000000017941 */ /* 0x000fea0003800000 */
.L_x_254:
        /* <DEDUP_REMOVED lines=13> */
.L_x_257:
[----:B------:R-:W-:Y:S05]  /*121b0*/  BSYNC B1 ;  /* 0x0000000000017941 */ /* 0x000fea0003800000 */
.L_x_256:
        /* <DEDUP_REMOVED lines=13> */
.L_x_259:
[----:B------:R-:W-:Y:S05]  /*12290*/  BSYNC B1 ;  /* 0x0000000000017941 */ /* 0x000fea0003800000 */
.L_x_258:
        /* <DEDUP_REMOVED lines=13> */
.L_x_261:
[----:B------:R-:W-:Y:S05]  /*12370*/  BSYNC B1 ;  /* 0x0000000000017941 */ /* 0x000fea0003800000 */
.L_x_260:
        /* <DEDUP_REMOVED lines=13> */
.L_x_263:
[----:B------:R-:W-:Y:S05]  /*12450*/  BSYNC B1 ;  /* 0x0000000000017941 */ /* 0x000fea0003800000 */
.L_x_262:
        /* <DEDUP_REMOVED lines=13> */
.L_x_265:
[----:B------:R-:W-:Y:S05]  /*12530*/  BSYNC B1 ;  /* 0x0000000000017941 */ /* 0x000fea0003800000 */
.L_x_264:
        /* <DEDUP_REMOVED lines=13> */
.L_x_267:
[----:B------:R-:W-:Y:S05]  /*12610*/  BSYNC B1 ;  /* 0x0000000000017941 */ /* 0x000fea0003800000 */
.L_x_266:
        /* <DEDUP_REMOVED lines=13> */
.L_x_269:
[----:B------:R-:W-:Y:S05]  /*126f0*/  BSYNC B1 ;  /* 0x0000000000017941 */ /* 0x000fea0003800000 */
.L_x_268:
        /* <DEDUP_REMOVED lines=13> */
.L_x_271:
[----:B------:R-:W-:Y:S05]  /*127d0*/  BSYNC B1 ;  /* 0x0000000000017941 */ /* 0x000fea0003800000 */
.L_x_270:
        /* <DEDUP_REMOVED lines=13> */
.L_x_273:
[----:B------:R-:W-:Y:S05]  /*128b0*/  BSYNC B1 ;  /* 0x0000000000017941 */ /* 0x000fea0003800000 */
.L_x_272:
        /* <DEDUP_REMOVED lines=13> */
.L_x_275:
[----:B------:R-:W-:Y:S05]  /*12990*/  BSYNC B1 ;  /* 0x0000000000017941 */ /* 0x000fea0003800000 */
.L_x_274:
        /* <DEDUP_REMOVED lines=13> */
.L_x_277:
[----:B------:R-:W-:Y:S05]  /*12a70*/  BSYNC B1 ;  /* 0x0000000000017941 */ /* 0x000fea0003800000 */
.L_x_276:
        /* <DEDUP_REMOVED lines=13> */
.L_x_279:
[----:B------:R-:W-:Y:S05]  /*12b50*/  BSYNC B1 ;  /* 0x0000000000017941 */ /* 0x000fea0003800000 */
.L_x_278:
        /* <DEDUP_REMOVED lines=13> */
.L_x_281:
[----:B------:R-:W-:Y:S05]  /*12c30*/  BSYNC B1 ;  /* 0x0000000000017941 */ /* 0x000fea0003800000 */
.L_x_280:
        /* <DEDUP_REMOVED lines=13> */
.L_x_283:
[----:B------:R-:W-:Y:S05]  /*12d10*/  BSYNC B1 ;  /* 0x0000000000017941 */ /* 0x000fea0003800000 */
.L_x_282:
        /* <DEDUP_REMOVED lines=13> */
.L_x_285:
[----:B------:R-:W-:Y:S05]  /*12df0*/  BSYNC B1 ;  /* 0x0000000000017941 */ /* 0x000fea0003800000 */
.L_x_284:
        /* <DEDUP_REMOVED lines=13> */
.L_x_287:
[----:B------:R-:W-:Y:S05]  /*12ed0*/  BSYNC B1 ;  /* 0x0000000000017941 */ /* 0x000fea0003800000 */
.L_x_286:
        /* <DEDUP_REMOVED lines=13> */
.L_x_289:
[----:B------:R-:W-:Y:S05]  /*12fb0*/  BSYNC B1 ;  /* 0x0000000000017941 */ /* 0x000fea0003800000 */
.L_x_288:
        /* <DEDUP_REMOVED lines=13> */
.L_x_291:
[----:B------:R-:W-:Y:S05]  /*13090*/  BSYNC B1 ;  /* 0x0000000000017941 */ /* 0x000fea0003800000 */
.L_x_290:
        /* <DEDUP_REMOVED lines=13> */
.L_x_293:
[----:B------:R-:W-:Y:S05]  /*13170*/  BSYNC B1 ;  /* 0x0000000000017941 */ /* 0x000fea0003800000 */
.L_x_292:
        /* <DEDUP_REMOVED lines=13> */
.L_x_295:
[----:B------:R-:W-:Y:S05]  /*13250*/  BSYNC B1 ;  /* 0x0000000000017941 */ /* 0x000fea0003800000 */
.L_x_294:
        /* <DEDUP_REMOVED lines=13> */
.L_x_297:
[----:B------:R-:W-:Y:S05]  /*13330*/  BSYNC B1 ;  /* 0x0000000000017941 */ /* 0x000fea0003800000 */
.L_x_296:
        /* <DEDUP_REMOVED lines=13> */
.L_x_299:
[----:B------:R-:W-:Y:S05]  /*13410*/  BSYNC B1 ;  /* 0x0000000000017941 */ /* 0x000fea0003800000 */
.L_x_298:
        /* <DEDUP_REMOVED lines=13> */
.L_x_301:
[----:B------:R-:W-:Y:S05]  /*134f0*/  BSYNC B1 ;  /* 0x0000000000017941 */ /* 0x000fea0003800000 */
.L_x_300:
        /* <DEDUP_REMOVED lines=13> */
.L_x_303:
[----:B------:R-:W-:Y:S05]  /*135d0*/  BSYNC B1 ;  /* 0x0000000000017941 */ /* 0x000fea0003800000 */
.L_x_302:
        /* <DEDUP_REMOVED lines=13> */
.L_x_305:
[----:B------:R-:W-:Y:S05]  /*136b0*/  BSYNC B1 ;  /* 0x0000000000017941 */ /* 0x000fea0003800000 */
.L_x_304:
        /* <DEDUP_REMOVED lines=13> */
.L_x_307:
[----:B------:R-:W-:Y:S05]  /*13790*/  BSYNC B1 ;  /* 0x0000000000017941 */ /* 0x000fea0003800000 */
.L_x_306:
        /* <DEDUP_REMOVED lines=13> */
.L_x_309:
[----:B------:R-:W-:Y:S05]  /*13870*/  BSYNC B1 ;  /* 0x0000000000017941 */ /* 0x000fea0003800000 */
.L_x_308:
        /* <DEDUP_REMOVED lines=13> */
.L_x_311:
[----:B------:R-:W-:Y:S05]  /*13950*/  BSYNC B1 ;  /* 0x0000000000017941 */ /* 0x000fea0003800000 */
.L_x_310:
        /* <DEDUP_REMOVED lines=13> */
.L_x_313:
[----:B------:R-:W-:Y:S05]  /*13a30*/  BSYNC B1 ;  /* 0x0000000000017941 */ /* 0x000fea0003800000 */
.L_x_312:
        /* <DEDUP_REMOVED lines=13> */
.L_x_315:
[----:B------:R-:W-:Y:S05]  /*13b10*/  BSYNC B1 ;  /* 0x0000000000017941 */ /* 0x000fea0003800000 */
.L_x_314:
        /* <DEDUP_REMOVED lines=13> */
.L_x_317:
[----:B------:R-:W-:Y:S05]  /*13bf0*/  BSYNC B1 ;  /* 0x0000000000017941 */ /* 0x000fea0003800000 */
.L_x_316:
        /* <DEDUP_REMOVED lines=13> */
.L_x_319:
[----:B------:R-:W-:Y:S05]  /*13cd0*/  BSYNC B1 ;  /* 0x0000000000017941 */ /* 0x000fea0003800000 */
.L_x_318:
        /* <DEDUP_REMOVED lines=13> */
.L_x_321:
[----:B------:R-:W-:Y:S05]  /*13db0*/  BSYNC B1 ;  /* 0x0000000000017941 */ /* 0x000fea0003800000 */
.L_x_320:
        /* <DEDUP_REMOVED lines=13> */
.L_x_323:
[----:B------:R-:W-:Y:S05]  /*13e90*/  BSYNC B1 ;  /* 0x0000000000017941 */ /* 0x000fea0003800000 */
.L_x_322:
        /* <DEDUP_REMOVED lines=13> */
.L_x_325:
[----:B------:R-:W-:Y:S05]  /*13f70*/  BSYNC B1 ;  /* 0x0000000000017941 */ /* 0x000fea0003800000 */
.L_x_324:
        /* <DEDUP_REMOVED lines=13> */
.L_x_327:
[----:B------:R-:W-:Y:S05]  /*14050*/  BSYNC B1 ;  /* 0x0000000000017941 */ /* 0x000fea0003800000 */
.L_x_326:
        /* <DEDUP_REMOVED lines=13> */
.L_x_329:
[----:B------:R-:W-:Y:S05]  /*14130*/  BSYNC B1 ;  /* 0x0000000000017941 */ /* 0x000fea0003800000 */
.L_x_328:
        /* <DEDUP_REMOVED lines=13> */
.L_x_331:
[----:B------:R-:W-:Y:S05]  /*14210*/  BSYNC B1 ;  /* 0x0000000000017941 */ /* 0x000fea0003800000 */
.L_x_330:
        /* <DEDUP_REMOVED lines=13> */
.L_x_333:
[----:B------:R-:W-:Y:S05]  /*142f0*/  BSYNC B1 ;  /* 0x0000000000017941 */ /* 0x000fea0003800000 */
.L_x_332:
        /* <DEDUP_REMOVED lines=13> */
.L_x_335:
[----:B------:R-:W-:Y:S05]  /*143d0*/  BSYNC B1 ;  /* 0x0000000000017941 */ /* 0x000fea0003800000 */
.L_x_334:
        /* <DEDUP_REMOVED lines=13> */
.L_x_337:
[----:B------:R-:W-:Y:S05]  /*144b0*/  BSYNC B1 ;  /* 0x0000000000017941 */ /* 0x000fea0003800000 */
.L_x_336:
        /* <DEDUP_REMOVED lines=13> */
.L_x_339:
[----:B------:R-:W-:Y:S05]  /*14590*/  BSYNC B1 ;  /* 0x0000000000017941 */ /* 0x000fea0003800000 */
.L_x_338:
        /* <DEDUP_REMOVED lines=13> */
.L_x_341:
[----:B------:R-:W-:Y:S05]  /*14670*/  BSYNC B1 ;  /* 0x0000000000017941 */ /* 0x000fea0003800000 */
.L_x_340:
        /* <DEDUP_REMOVED lines=13> */
.L_x_343:
[----:B------:R-:W-:Y:S05]  /*14750*/  BSYNC B1 ;  /* 0x0000000000017941 */ /* 0x000fea0003800000 */
.L_x_342:
        /* <DEDUP_REMOVED lines=13> */
.L_x_345:
[----:B------:R-:W-:Y:S05]  /*14830*/  BSYNC B1 ;  /* 0x0000000000017941 */ /* 0x000fea0003800000 */
.L_x_344:
        /* <DEDUP_REMOVED lines=13> */
.L_x_347:
[----:B------:R-:W-:Y:S05]  /*14910*/  BSYNC B1 ;  /* 0x0000000000017941 */ /* 0x000fea0003800000 */
.L_x_346:
        /* <DEDUP_REMOVED lines=13> */
.L_x_349:
[----:B------:R-:W-:Y:S05]  /*149f0*/  BSYNC B1 ;  /* 0x0000000000017941 */ /* 0x000fea0003800000 */
.L_x_348:
        /* <DEDUP_REMOVED lines=13> */
.L_x_351:
[----:B------:R-:W-:Y:S05]  /*14ad0*/  BSYNC B1 ;  /* 0x0000000000017941 */ /* 0x000fea0003800000 */
.L_x_350:
        /* <DEDUP_REMOVED lines=13> */
.L_x_353:
[----:B------:R-:W-:Y:S05]  /*14bb0*/  BSYNC B1 ;  /* 0x0000000000017941 */ /* 0x000fea0003800000 */
.L_x_352:
        /* <DEDUP_REMOVED lines=13> */
.L_x_355:
[----:B------:R-:W-:Y:S05]  /*14c90*/  BSYNC B1 ;  /* 0x0000000000017941 */ /* 0x000fea0003800000 */
.L_x_354:
        /* <DEDUP_REMOVED lines=13> */
.L_x_357:
[----:B------:R-:W-:Y:S05]  /*14d70*/  BSYNC B1 ;  /* 0x0000000000017941 */ /* 0x000fea0003800000 */
.L_x_356:
        /* <DEDUP_REMOVED lines=13> */
.L_x_359:
[----:B------:R-:W-:Y:S05]  /*14e50*/  BSYNC B1 ;  /* 0x0000000000017941 */ /* 0x000fea0003800000 */
.L_x_358:
        /* <DEDUP_REMOVED lines=13> */
.L_x_361:
[----:B------:R-:W-:Y:S05]  /*14f30*/  BSYNC B1 ;  /* 0x0000000000017941 */ /* 0x000fea0003800000 */
.L_x_360:
        /* <DEDUP_REMOVED lines=13> */
.L_x_363:
[----:B------:R-:W-:Y:S05]  /*15010*/  BSYNC B1 ;  /* 0x0000000000017941 */ /* 0x000fea0003800000 */
.L_x_362:
        /* <DEDUP_REMOVED lines=13> */
.L_x_365:
[----:B------:R-:W-:Y:S05]  /*150f0*/  BSYNC B1 ;  /* 0x0000000000017941 */ /* 0x000fea0003800000 */
.L_x_364:
        /* <DEDUP_REMOVED lines=13> */
.L_x_367:
[----:B------:R-:W-:Y:S05]  /*151d0*/  BSYNC B1 ;  /* 0x0000000000017941 */ /* 0x000fea0003800000 */
.L_x_366:
        /* <DEDUP_REMOVED lines=13> */
.L_x_369:
[----:B------:R-:W-:Y:S05]  /*152b0*/  BSYNC B1 ;  /* 0x0000000000017941 */ /* 0x000fea0003800000 */
.L_x_368:
        /* <DEDUP_REMOVED lines=13> */
.L_x_371:
[----:B------:R-:W-:Y:S05]  /*15390*/  BSYNC B1 ;  /* 0x0000000000017941 */ /* 0x000fea0003800000 */
.L_x_370:
        /* <DEDUP_REMOVED lines=13> */
.L_x_373:
[----:B------:R-:W-:Y:S05]  /*15470*/  BSYNC B1 ;  /* 0x0000000000017941 */ /* 0x000fea0003800000 */
.L_x_372:
        /* <DEDUP_REMOVED lines=13> */
.L_x_375:
[----:B------:R-:W-:Y:S05]  /*15550*/  BSYNC B1 ;  /* 0x0000000000017941 */ /* 0x000fea0003800000 */
.L_x_374:
        /* <DEDUP_REMOVED lines=13> */
.L_x_377:
[----:B------:R-:W-:Y:S05]  /*15630*/  BSYNC B1 ;  /* 0x0000000000017941 */ /* 0x000fea0003800000 */
.L_x_376:
        /* <DEDUP_REMOVED lines=13> */
.L_x_379:
[----:B------:R-:W-:Y:S05]  /*15710*/  BSYNC B1 ;  /* 0x0000000000017941 */ /* 0x000fea0003800000 */
.L_x_378:
        /* <DEDUP_REMOVED lines=13> */
.L_x_381:
[----:B------:R-:W-:Y:S05]  /*157f0*/  BSYNC B1 ;  /* 0x0000000000017941 */ /* 0x000fea0003800000 */
.L_x_380:
        /* <DEDUP_REMOVED lines=13> */
.L_x_383:
[----:B------:R-:W-:Y:S05]  /*158d0*/  BSYNC B1 ;  /* 0x0000000000017941 */ /* 0x000fea0003800000 */
.L_x_382:
        /* <DEDUP_REMOVED lines=13> */
.L_x_385:
[----:B------:R-:W-:Y:S05]  /*159b0*/  BSYNC B1 ;  /* 0x0000000000017941 */ /* 0x000fea0003800000 */
.L_x_384:
        /* <DEDUP_REMOVED lines=13> */
.L_x_387:
[----:B------:R-:W-:Y:S05]  /*15a90*/  BSYNC B1 ;  /* 0x0000000000017941 */ /* 0x000fea0003800000 */
.L_x_386:
        /* <DEDUP_REMOVED lines=13> */
.L_x_389:
[----:B------:R-:W-:Y:S05]  /*15b70*/  BSYNC B1 ;  /* 0x0000000000017941 */ /* 0x000fea0003800000 */
.L_x_388:
        /* <DEDUP_REMOVED lines=13> */
.L_x_391:
[----:B------:R-:W-:Y:S05]  /*15c50*/  BSYNC B1 ;  /* 0x0000000000017941 */ /* 0x000fea0003800000 */
.L_x_390:
        /* <DEDUP_REMOVED lines=13> */
.L_x_393:
[----:B------:R-:W-:Y:S05]  /*15d30*/  BSYNC B1 ;  /* 0x0000000000017941 */ /* 0x000fea0003800000 */
.L_x_392:
        /* <DEDUP_REMOVED lines=13> */
.L_x_395:
[----:B------:R-:W-:Y:S05]  /*15e10*/  BSYNC B1 ;  /* 0x0000000000017941 */ /* 0x000fea0003800000 */
.L_x_394:
        /* <DEDUP_REMOVED lines=13> */
.L_x_397:
[----:B------:R-:W-:Y:S05]  /*15ef0*/  BSYNC B1 ;  /* 0x0000000000017941 */ /* 0x000fea0003800000 */
.L_x_396:
        /* <DEDUP_REMOVED lines=13> */
.L_x_399:
[----:B------:R-:W-:Y:S05]  /*15fd0*/  BSYNC B1 ;  /* 0x0000000000017941 */ /* 0x000fea0003800000 */
.L_x_398:
        /* <DEDUP_REMOVED lines=13> */
.L_x_401:
[----:B------:R-:W-:Y:S05]  /*160b0*/  BSYNC B1 ;  /* 0x0000000000017941 */ /* 0x000fea0003800000 */
.L_x_400:
        /* <DEDUP_REMOVED lines=13> */
.L_x_403:
[----:B------:R-:W-:Y:S05]  /*16190*/  BSYNC B1 ;  /* 0x0000000000017941 */ /* 0x000fea0003800000 */
.L_x_402:
        /* <DEDUP_REMOVED lines=13> */
.L_x_405:
[----:B------:R-:W-:Y:S05]  /*16270*/  BSYNC B1 ;  /* 0x0000000000017941 */ /* 0x000fea0003800000 */
.L_x_404:
        /* <DEDUP_REMOVED lines=13> */
.L_x_407:
[----:B------:R-:W-:Y:S05]  /*16350*/  BSYNC B1 ;  /* 0x0000000000017941 */ /* 0x000fea0003800000 */
.L_x_406:
        /* <DEDUP_REMOVED lines=13> */
.L_x_409:
[----:B------:R-:W-:Y:S05]  /*16430*/  BSYNC B1 ;  /* 0x0000000000017941 */ /* 0x000fea0003800000 */
.L_x_408:
        /* <DEDUP_REMOVED lines=13> */
.L_x_411:
[----:B------:R-:W-:Y:S05]  /*16510*/  BSYNC B1 ;  /* 0x0000000000017941 */ /* 0x000fea0003800000 */
.L_x_410:
        /* <DEDUP_REMOVED lines=13> */
.L_x_413:
[----:B------:R-:W-:Y:S05]  /*165f0*/  BSYNC B1 ;  /* 0x0000000000017941 */ /* 0x000fea0003800000 */
.L_x_412:
        /* <DEDUP_REMOVED lines=13> */
.L_x_415:
[----:B------:R-:W-:Y:S05]  /*166d0*/  BSYNC B1 ;  /* 0x0000000000017941 */ /* 0x000fea0003800000 */
.L_x_414:
        /* <DEDUP_REMOVED lines=13> */
.L_x_417:
[----:B------:R-:W-:Y:S05]  /*167b0*/  BSYNC B1 ;  /* 0x0000000000017941 */ /* 0x000fea0003800000 */
.L_x_416:
        /* <DEDUP_REMOVED lines=13> */
.L_x_419:
[----:B------:R-:W-:Y:S05]  /*16890*/  BSYNC B1 ;  /* 0x0000000000017941 */ /* 0x000fea0003800000 */
.L_x_418:
        /* <DEDUP_REMOVED lines=13> */
.L_x_421:
[----:B------:R-:W-:Y:S05]  /*16970*/  BSYNC B1 ;  /* 0x0000000000017941 */ /* 0x000fea0003800000 */
.L_x_420:
        /* <DEDUP_REMOVED lines=13> */
.L_x_423:
[----:B------:R-:W-:Y:S05]  /*16a50*/  BSYNC B1 ;  /* 0x0000000000017941 */ /* 0x000fea0003800000 */
.L_x_422:
        /* <DEDUP_REMOVED lines=13> */
.L_x_425:
[----:B------:R-:W-:Y:S05]  /*16b30*/  BSYNC B1 ;  /* 0x0000000000017941 */ /* 0x000fea0003800000 */
.L_x_424:
        /* <DEDUP_REMOVED lines=13> */
.L_x_427:
[----:B------:R-:W-:Y:S05]  /*16c10*/  BSYNC B1 ;  /* 0x0000000000017941 */ /* 0x000fea0003800000 */
.L_x_426:
        /* <DEDUP_REMOVED lines=13> */
.L_x_429:
[----:B------:R-:W-:Y:S05]  /*16cf0*/  BSYNC B1 ;  /* 0x0000000000017941 */ /* 0x000fea0003800000 */
.L_x_428:
        /* <DEDUP_REMOVED lines=13> */
.L_x_431:
[----:B------:R-:W-:Y:S05]  /*16dd0*/  BSYNC B1 ;  /* 0x0000000000017941 */ /* 0x000fea0003800000 */
.L_x_430:
        /* <DEDUP_REMOVED lines=13> */
.L_x_433:
[----:B------:R-:W-:Y:S05]  /*16eb0*/  BSYNC B1 ;  /* 0x0000000000017941 */ /* 0x000fea0003800000 */
.L_x_432:
        /* <DEDUP_REMOVED lines=13> */
.L_x_435:
[----:B------:R-:W-:Y:S05]  /*16f90*/  BSYNC B1 ;  /* 0x0000000000017941 */ /* 0x000fea0003800000 */
.L_x_434:
        /* <DEDUP_REMOVED lines=13> */
.L_x_437:
[----:B------:R-:W-:Y:S05]  /*17070*/  BSYNC B1 ;  /* 0x0000000000017941 */ /* 0x000fea0003800000 */
.L_x_436:
        /* <DEDUP_REMOVED lines=13> */
.L_x_439:
[----:B------:R-:W-:Y:S05]  /*17150*/  BSYNC B1 ;  /* 0x0000000000017941 */ /* 0x000fea0003800000 */
.L_x_438:
        /* <DEDUP_REMOVED lines=13> */
.L_x_441:
[----:B------:R-:W-:Y:S05]  /*17230*/  BSYNC B1 ;  /* 0x0000000000017941 */ /* 0x000fea0003800000 */
.L_x_440:
        /* <DEDUP_REMOVED lines=13> */
.L_x_443:
[----:B------:R-:W-:Y:S05]  /*17310*/  BSYNC B1 ;  /* 0x0000000000017941 */ /* 0x000fea0003800000 */
.L_x_442:
        /* <DEDUP_REMOVED lines=13> */
.L_x_445:
[----:B------:R-:W-:Y:S05]  /*173f0*/  BSYNC B1 ;  /* 0x0000000000017941 */ /* 0x000fea0003800000 */
.L_x_444:
        /* <DEDUP_REMOVED lines=13> */
.L_x_447:
[----:B------:R-:W-:Y:S05]  /*174d0*/  BSYNC B1 ;  /* 0x0000000000017941 */ /* 0x000fea0003800000 */
.L_x_446:
        /* <DEDUP_REMOVED lines=13> */
.L_x_449:
[----:B------:R-:W-:Y:S05]  /*175b0*/  BSYNC B1 ;  /* 0x0000000000017941 */ /* 0x000fea0003800000 */
.L_x_448:
        /* <DEDUP_REMOVED lines=13> */
.L_x_451:
[----:B------:R-:W-:Y:S05]  /*17690*/  BSYNC B1 ;  /* 0x0000000000017941 */ /* 0x000fea0003800000 */
.L_x_450:
        /* <DEDUP_REMOVED lines=13> */
.L_x_453:
[----:B------:R-:W-:Y:S05]  /*17770*/  BSYNC B1 ;  /* 0x0000000000017941 */ /* 0x000fea0003800000 */
.L_x_452:
        /* <DEDUP_REMOVED lines=13> */
.L_x_455:
[----:B------:R-:W-:Y:S05]  /*17850*/  BSYNC B1 ;  /* 0x0000000000017941 */ /* 0x000fea0003800000 */
.L_x_454:
        /* <DEDUP_REMOVED lines=13> */
.L_x_457:
[----:B------:R-:W-:Y:S05]  /*17930*/  BSYNC B1 ;  /* 0x0000000000017941 */ /* 0x000fea0003800000 */
.L_x_456:
        /* <DEDUP_REMOVED lines=13> */
.L_x_459:
[----:B------:R-:W-:Y:S05]  /*17a10*/  BSYNC B1 ;  /* 0x0000000000017941 */ /* 0x000fea0003800000 */
.L_x_458:
        /* <DEDUP_REMOVED lines=13> */
.L_x_461:
[----:B------:R-:W-:Y:S05]  /*17af0*/  BSYNC B1 ;  /* 0x0000000000017941 */ /* 0x000fea0003800000 */
.L_x_460:
        /* <DEDUP_REMOVED lines=13> */
.L_x_463:
[----:B------:R-:W-:Y:S05]  /*17bd0*/  BSYNC B1 ;  /* 0x0000000000017941 */ /* 0x000fea0003800000 */
.L_x_462:
        /* <DEDUP_REMOVED lines=13> */
.L_x_465:
[----:B------:R-:W-:Y:S05]  /*17cb0*/  BSYNC B1 ;  /* 0x0000000000017941 */ /* 0x000fea0003800000 */
.L_x_464:
        /* <DEDUP_REMOVED lines=13> */
.L_x_467:
[----:B------:R-:W-:Y:S05]  /*17d90*/  BSYNC B1 ;  /* 0x0000000000017941 */ /* 0x000fea0003800000 */
.L_x_466:
        /* <DEDUP_REMOVED lines=13> */
.L_x_469:
[----:B------:R-:W-:Y:S05]  /*17e70*/  BSYNC B1 ;  /* 0x0000000000017941 */ /* 0x000fea0003800000 */
.L_x_468:
        /* <DEDUP_REMOVED lines=13> */
.L_x_471:
[----:B------:R-:W-:Y:S05]  /*17f50*/  BSYNC B1 ;  /* 0x0000000000017941 */ /* 0x000fea0003800000 */
.L_x_470:
        /* <DEDUP_REMOVED lines=13> */
.L_x_473:
[----:B------:R-:W-:Y:S05]  /*18030*/  BSYNC B1 ;  /* 0x0000000000017941 */ /* 0x000fea0003800000 */
.L_x_472:
        /* <DEDUP_REMOVED lines=13> */
.L_x_475:
[----:B------:R-:W-:Y:S05]  /*18110*/  BSYNC B1 ;  /* 0x0000000000017941 */ /* 0x000fea0003800000 */
.L_x_474:
        /* <DEDUP_REMOVED lines=13> */
.L_x_477:
[----:B------:R-:W-:Y:S05]  /*181f0*/  BSYNC B1 ;  /* 0x0000000000017941 */ /* 0x000fea0003800000 */
.L_x_476:
        /* <DEDUP_REMOVED lines=13> */
.L_x_479:
[----:B------:R-:W-:Y:S05]  /*182d0*/  BSYNC B1 ;  /* 0x0000000000017941 */ /* 0x000fea0003800000 */
.L_x_478:
        /* <DEDUP_REMOVED lines=13> */
.L_x_481:
[----:B------:R-:W-:Y:S05]  /*183b0*/  BSYNC B1 ;  /* 0x0000000000017941 */ /* 0x000fea0003800000 */
.L_x_480:
        /* <DEDUP_REMOVED lines=13> */
.L_x_483:
[----:B------:R-:W-:Y:S05]  /*18490*/  BSYNC B1 ;  /* 0x0000000000017941 */ /* 0x000fea0003800000 */
.L_x_482:
[----:B--23--:R-:W2:Y:S01]  /*184a0*/  LDL.LU R2, [R1+0x34c] ;  /* 0x00034c0001027983 */ /* 0x00cea20000300800 */
[----:B-----5:R-:W-:Y:S01]  /*184b0*/  LOP3.LUT R0, R0, 0xff, RZ, 0xc0, !PT ;  /* 0x000000ff00007812 */ /* 0x020fe200078ec0ff */
[----:B------:R-:W-:Y:S01]  /*184c0*/  BSSY B1, `(.L_x_484) ;  /* 0x000000b000017945 */ /* 0x000fe20003800000 */
[----:B------:R-:W-:Y:S02]  /*184d0*/  ISETP.LT.OR P2, PT, R32, 0xd9, !P0 ;  /* 0x000000d92000780c */ /* 0x000fe40004741670 */
[----:B------:R-:W-:-:S05]  /*184e0*/  F2FP.F16.E4M3.UNPACK_B R0, R0 ;  /* 0x00000000ff00723e */ /* 0x000fca00020006ff */
[----:B------:R-:W-:-:S05]  /*184f0*/  HADD2.F32 R0, -RZ, R0.H0_H0 ;  /* 0x20000000ff007230 */ /* 0x000fca0000004100 */
[----:B------:R-:W-:-:S04]  /*18500*/  FMUL R0, R0, UR40 ;  /* 0x0000002800007c20 */ /* 0x000fc80008400000 */
[----:B--2---:R-:W-:-:S05]  /*18510*/  FFMA R0, R2, UR41, R0 ;  /* 0x0000002902007c23 */ /* 0x004fca0008000000 */
[----:B------:R-:W-:Y:S02]  /*18520*/  F2FP.SATFINITE.E4M3.F32.PACK_AB_MERGE_C R3, RZ, R0, RZ ;  /* 0x00000000ff03723e */ /* 0x000fe400048070ff */
[----:B------:R-:W-:-:S03]  /*18530*/  PRMT R0, RZ, 0x7610, R0 ;  /* 0x00007610ff007816 */ /* 0x000fc60000000000 */
[----:B------:R2:W-:Y:S01]  /*18540*/  @!P1 STG.E.U8 desc[UR46][R28.64+0xd9], R3 ;  /* 0x0000d9031c009986 */ /* 0x0005e2000c10112e */
[----:B------:R-:W-:Y:S05]  /*18550*/  @P2 BRA `(.L_x_485) ;  /* 0x0000000000042947 */ /* 0x000fea0003800000 */
[----:B------:R3:W5:Y:S02]  /*18560*/  LDG.E.U8 R0, desc[UR46][R4.64+0xd8] ;  /* 0x0000d82e04007981 */ /* 0x000764000c1e1100 */
.L_x_485:
[----:B------:R-:W-:Y:S05]  /*18570*/  BSYNC B1 ;  /* 0x0000000000017941 */ /* 0x000fea0003800000 */
.L_x_484:
[----:B------:R-:W4:Y:S01]  /*18580*/  LDL.LU R2, [R1+0x350] ;  /* 0x0003500001027983 */ /* 0x000f220000300800 */
[----:B-----5:R-:W-:Y:S01]  /*18590*/  LOP3.LUT R0, R0, 0xff, RZ, 0xc0, !PT ;  /* 0x000000ff00007812 */ /* 0x020fe200078ec0ff */
[----:B------:R-:W-:Y:S01]  /*185a0*/  BSSY B1, `(.L_x_486) ;  /* 0x000000b000017945 */ /* 0x000fe20003800000 */
[----:B------:R-:W-:Y:S02]  /*185b0*/  ISETP.LT.OR P0, PT, R32, 0xda, !P0 ;  /* 0x000000da2000780c */ /* 0x000fe40004701670 */
[----:B------:R-:W-:-:S05]  /*185c0*/  F2FP.F16.E4M3.UNPACK_B R0, R0 ;  /* 0x00000000ff00723e */ /* 0x000fca00020006ff */
[----:B------:R-:W-:-:S05]  /*185d0*/  HADD2.F32 R0, -RZ, R0.H0_H0 ;  /* 0x20000000ff007230 */ /* 0x000fca0000004100 */
[----:B------:R-:W-:-:S04]  /*185e0*/  FMUL R0, R0, UR40 ;  /* 0x0000002800007c20 */ /* 0x000fc80008400000 */
[----:B----4-:R-:W-:-:S05]  /*185f0*/  FFMA R0, R2, UR41, R0 ;  /* 0x0000002902007c23 */ /* 0x010fca0008000000 */
[----:B--2---:R-:W-:Y:S02]  /*18600*/  F2FP.SATFINITE.E4M3.F32.PACK_AB_MERGE_C R3, RZ, R0, RZ ;  /* 0x00000000ff03723e */ /* 0x004fe400048070ff */
[----:B------:R-:W-:-:S03]  /*18610*/  PRMT R0, RZ, 0x7610, R0 ;  /* 0x00007610ff007816 */ /* 0x000fc60000000000 */
[----:B------:R2:W-:Y:S01]  /*18620*/  @!P2 STG.E.U8 desc[UR46][R26.64+0xd8], R3 ;  /* 0x0000d8031a00a986 */ /* 0x0005e2000c10112e */
[----:B------:R-:W-:Y:S05]  /*18630*/  @P0 BRA `(.L_x_487) ;  /* 0x0000000000040947 */ /* 0x000fea0003800000 */
[----:B------:R4:W5:Y:S02]  /*18640*/  LDG.E.U8 R0, desc[UR46][R4.64+0xd9] ;  /* 0x0000d92e04007981 */ /* 0x000964000c1e1100 */
.L_x_487:
[----:B------:R-:W-:Y:S05]  /*18650*/  BSYNC B1 ;  /* 0x0000000000017941 */ /* 0x000fea0003800000 */
.L_x_486:
[----:B------:R-:W-:Y:S05]  /*18660*/  @P0 BRA `(.L_x_488) ;  /* 0x00000044004c0947 */ /* 0x000fea0003800000 */
[----:B------:R-:W2:Y:S01]  /*18670*/  LDL.LU R2, [R1+0x354] ;  /* 0x0003540001027983 */ /* 0x000ea20000300800 */
[----:B-----5:R-:W-:-:S04]  /*18680*/  LOP3.LUT R0, R0, 0xff, RZ, 0xc0, !PT ;  /* 0x000000ff00007812 */ /* 0x020fc800078ec0ff */
[----:B------:R-:W-:-:S05]  /*18690*/  F2FP.F16.E4M3.UNPACK_B R0, R0 ;  /* 0x00000000ff00723e */ /* 0x000fca00020006ff */
[----:B------:R-:W-:-:S05]  /*186a0*/  HADD2.F32 R0, -RZ, R0.H0_H0 ;  /* 0x20000000ff007230 */ /* 0x000fca0000004100 */
[----:B------:R-:W-:-:S04]  /*186b0*/  FMUL R0, R0, UR40 ;  /* 0x0000002800007c20 */ /* 0x000fc80008400000 */
[----:B--2---:R-:W-:-:S05]  /*186c0*/  FFMA R0, R2, UR41, R0 ;  /* 0x0000002902007c23 */ /* 0x004fca0008000000 */
[----:B------:R-:W-:-:S05]  /*186d0*/  F2FP.SATFINITE.E4M3.F32.PACK_AB_MERGE_C R3, RZ, R0, RZ ;  /* 0x00000000ff03723e */ /* 0x000fca00048070ff */
[----:B------:R2:W-:Y:S01]  /*186e0*/  STG.E.U8 desc[UR46][R26.64+0xd9], R3 ;  /* 0x0000d9031a007986 */ /* 0x0005e2000c10112e */
[----:B------:R-:W-:Y:S05]  /*186f0*/  BRA `(.L_x_488) ;  /* 0x0000004400287947 */ /* 0x000fea0003800000 */
.L_x_39:
[----:B------:R-:W2:Y:S04]  /*18700*/  LDL.LU R36, [R1+0x40] ;  /* 0x0000400001247983 */ /* 0x000ea80000300800 */
[----:B------:R-:W3:Y:S04]  /*18710*/  LDL.LU R38, [R1+0x44] ;  /* 0x0000440001267983 */ /* 0x000ee80000300800 */
[----:B------:R-:W4:Y:S04]  /*18720*/  LDL.LU R35, [R1+0x48] ;  /* 0x0000480001237983 */ /* 0x000f280000300800 */
[----:B------:R-:W4:Y:S04]  /*18730*/  LDL.LU R34, [R1+0x4c] ;  /* 0x00004c0001227983 */ /* 0x000f280000300800 */
[----:B------:R-:W4:Y:S04]  /*18740*/  LDL.LU R31, [R1+0x50] ;  /* 0x00005000011f7983 */ /* 0x000f280000300800 */
[----:B------:R-:W4:Y:S01]  /*18750*/  LDL.LU R30, [R1+0x54] ;  /* 0x00005400011e7983 */ /* 0x000f220000300800 */
[----:B------:R-:W-:Y:S01]  /*18760*/  ISETP.GE.AND P3, PT, R33, 0x1, PT ;  /* 0x000000012100780c */ /* 0x000fe20003f66270 */
[----:B------:R-:W-:Y:S01]  /*18770*/  FMUL R10, R10, UR41 ;  /* 0x000000290a0a7c20 */ /* 0x000fe20008400000 */
[----:B------:R-:W-:Y:S01]  /*18780*/  FMUL R9, R9, UR41 ;  /* 0x0000002909097c20 */ /* 0x000fe20008400000 */
[----:B------:R-:W-:Y:S01]  /*18790*/  ISETP.GE.AND P2, PT, R33, 0x9, PT ;  /* 0x000000092100780c */ /* 0x000fe20003f46270 */
[----:B------:R-:W-:Y:S01]  /*187a0*/  FMUL R8, R8, UR41 ;  /* 0x0000002908087c20 */ /* 0x000fe20008400000 */
[----:B------:R-:W-:Y:S01]  /*187b0*/  ISETP.LT.OR P0, PT, R32, 0x1, !P3 ;  /* 0x000000012000780c */ /* 0x000fe20005f01670 */
[----:B------:R-:W-:Y:S01]  /*187c0*/  FMUL R7, R7, UR41 ;  /* 0x0000002907077c20 */ /* 0x000fe20008400000 */
[----:B------:R-:W-:Y:S01]  /*187d0*/  F2FP.SATFINITE.E4M3.F32.PACK_AB_MERGE_C R10, RZ, R10, RZ ;  /* 0x0000000aff0a723e */ /* 0x000fe200048070ff */
[----:B------:R-:W-:Y:S01]  /*187e0*/  FMUL R6, R6, UR41 ;  /* 0x0000002906067c20 */ /* 0x000fe20008400000 */
[----:B------:R-:W-:Y:S01]  /*187f0*/  F2FP.SATFINITE.E4M3.F32.PACK_AB_MERGE_C R9, RZ, R9, RZ ;  /* 0x00000009ff09723e */ /* 0x000fe200048070ff */
[----:B------:R-:W-:Y:S01]  /*18800*/  FMUL R5, R5, UR41 ;  /* 0x0000002905057c20 */ /* 0x000fe20008400000 */
[----:B------:R-:W-:Y:S01]  /*18810*/  FMUL R4, R4, UR41 ;  /* 0x0000002904047c20 */ /* 0x000fe20008400000 */
[----:B------:R-:W-:Y:S01]  /*18820*/  FMUL R3, R3, UR41 ;  /* 0x0000002903037c20 */ /* 0x000fe20008400000 */
[----:B------:R-:W-:Y:S01]  /*18830*/  FMUL R2, R2, UR41 ;  /* 0x0000002902027c20 */ /* 0x000fe20008400000 */
[----:B-----5:R-:W-:Y:S01]  /*18840*/  FMUL R0, R0, UR41 ;  /* 0x0000002900007c20 */ /* 0x020fe20008400000 */
[----:B------:R-:W-:Y:S01]  /*18850*/  FMUL R14, R14, UR41 ;  /* 0x000000290e0e7c20 */ /* 0x000fe20008400000 */
[----:B------:R-:W-:Y:S01]  /*18860*/  FMUL R15, R15, UR41 ;  /* 0x000000290f0f7c20 */ /* 0x000fe20008400000 */
[----:B------:R-:W-:Y:S01]  /*18870*/  FMUL R16, R16, UR41 ;  /* 0x0000002910107c20 */ /* 0x000fe20008400000 */
[----:B------:R-:W-:Y:S01]  /*18880*/  @!P0 STG.E.U8 desc[UR46][R12.64], R10 ;  /* 0x0000000a0c008986 */ /* 0x000fe2000c10112e */
[----:B------:R-:W-:-:S02]  /*18890*/  ISETP.LT.OR P0, PT, R32, 0x2, !P3 ;  /* 0x000000022000780c */ /* 0x000fc40005f01670 */
[C---:B------:R-:W-:Y:S01]  /*188a0*/  ISETP.LT.OR P5, PT, R32.reuse, 0x2, !P2 ;  /* 0x000000022000780c */ /* 0x040fe200057a1670 */
[----:B------:R-:W-:Y:S01]  /*188b0*/  FMUL R17, R17, UR41 ;  /* 0x0000002911117c20 */ /* 0x000fe20008400000 */
[----:B------:R-:W-:Y:S01]  /*188c0*/  ISETP.LT.OR P6, PT, R32, 0x9, !P3 ;  /* 0x000000092000780c */ /* 0x000fe20005fc1670 */
[----:B------:R-:W-:Y:S01]  /*188d0*/  FMUL R18, R18, UR41 ;  /* 0x0000002912127c20 */ /* 0x000fe20008400000 */
[----:B------:R-:W-:Y:S01]  /*188e0*/  ISETP.GE.AND P1, PT, R33, 0x81, PT ;  /* 0x000000812100780c */ /* 0x000fe20003f26270 */
[----:B------:R-:W-:Y:S01]  /*188f0*/  FMUL R19, R19, UR41 ;  /* 0x0000002913137c20 */ /* 0x000fe20008400000 */
[----:B------:R-:W-:Y:S01]  /*18900*/  FMUL R20, R20, UR41 ;  /* 0x0000002914147c20 */ /* 0x000fe20008400000 */
[----:B------:R-:W-:Y:S01]  /*18910*/  FMUL R21, R21, UR41 ;  /* 0x0000002915157c20 */ /* 0x000fe20008400000 */
[----:B------:R-:W-:Y:S01]  /*18920*/  FMUL R22, R22, UR41 ;  /* 0x0000002916167c20 */ /* 0x000fe20008400000 */
[----:B------:R-:W-:Y:S01]  /*18930*/  FMUL R23, R23, UR41 ;  /* 0x0000002917177c20 */ /* 0x000fe20008400000 */
[----:B------:R-:W-:Y:S01]  /*18940*/  FMUL R232, R232, UR41 ;  /* 0x00000029e8e87c20 */ /* 0x000fe20008400000 */
[----:B------:R0:W-:Y:S01]  /*18950*/  @!P0 STG.E.U8 desc[UR46][R12.64+0x1], R9 ;  /* 0x000001090c008986 */ /* 0x0001e2000c10112e */
[----:B------:R-:W-:-:S02]  /*18960*/  ISETP.LT.OR P0, PT, R32, 0x1, !P2 ;  /* 0x000000012000780c */ /* 0x000fc40005701670 */
[----:B------:R-:W-:Y:S01]  /*18970*/  F2FP.SATFINITE.E4M3.F32.PACK_AB_MERGE_C R8, RZ, R8, RZ ;  /* 0x00000008ff08723e */ /* 0x000fe200048070ff */
[----:B------:R-:W-:Y:S01]  /*18980*/  FMUL R233, R233, UR41 ;  /* 0x00000029e9e97c20 */ /* 0x000fe20008400000 */
[----:B------:R-:W-:Y:S01]  /*18990*/  F2FP.SATFINITE.E4M3.F32.PACK_AB_MERGE_C R7, RZ, R7, RZ ;  /* 0x00000007ff07723e */ /* 0x000fe200048070ff */
[----:B------:R-:W-:Y:S01]  /*189a0*/  FMUL R234, R234, UR41 ;  /* 0x00000029eaea7c20 */ /* 0x000fe20008400000 */
[----:B------:R-:W4:Y:S01]  /*189b0*/  LDL.LU R37, [R1+0x58] ;  /* 0x0000580001257983 */ /* 0x000f220000300800 */
[----:B------:R-:W-:Y:S01]  /*189c0*/  F2FP.SATFINITE.E4M3.F32.PACK_AB_MERGE_C R5, RZ, R5, RZ ;  /* 0x00000005ff05723e */ /* 0x000fe200048070ff */
[----:B------:R-:W-:Y:S01]  /*189d0*/  FMUL R235, R235, UR41 ;  /* 0x00000029ebeb7c20 */ /* 0x000fe20008400000 */
[----:B------:R-:W-:Y:S01]  /*189e0*/  F2FP.SATFINITE.E4M3.F32.PACK_AB_MERGE_C R11, RZ, R4, RZ ;  /* 0x00000004ff0b723e */ /* 0x000fe200048070ff */
[----:B------:R1:W-:Y:S01]  /*189f0*/  @!P5 STG.E.U8 desc[UR46][R24.64+0x1], R7 ;  /* 0x000001071800d986 */ /* 0x0003e2000c10112e */
[----:B0-----:R-:W-:Y:S01]  /*18a00*/  F2FP.SATFINITE.E4M3.F32.PACK_AB_MERGE_C R9, RZ, R6, RZ ;  /* 0x00000006ff09723e */ /* 0x001fe200048070ff */
[----:B------:R-:W-:Y:S01]  /*18a10*/  FMUL R236, R236, UR41 ;  /* 0x00000029ecec7c20 */ /* 0x000fe20008400000 */
[C---:B------:R-:W-:Y:S01]  /*18a20*/  ISETP.LT.OR P5, PT, R32.reuse, 0xa, !P3 ;  /* 0x0000000a2000780c */ /* 0x040fe20005fa1670 */
[----:B------:R-:W-:Y:S01]  /*18a30*/  @!P0 STG.E.U8 desc[UR46][R24.64], R8 ;  /* 0x0000000818008986 */ /* 0x000fe2000c10112e */
[----:B------:R-:W-:Y:S01]  /*18a40*/  F2FP.SATFINITE.E4M3.F32.PACK_AB_MERGE_C R3, RZ, R3, RZ ;  /* 0x00000003ff03723e */ /* 0x000fe200048070ff */
[----:B------:R-:W-:Y:S01]  /*18a50*/  FMUL R237, R237, UR41 ;  /* 0x00000029eded7c20 */ /* 0x000fe20008400000 */
[----:B------:R-:W-:Y:S01]  /*18a60*/  F2FP.SATFINITE.E4M3.F32.PACK_AB_MERGE_C R15, RZ, R15, RZ ;  /* 0x0000000fff0f723e */ /* 0x000fe200048070ff */
[----:B------:R0:W-:Y:S01]  /*18a70*/  @!P6 STG.E.U8 desc[UR46][R12.64+0x8], R9 ;  /* 0x000008090c00e986 */ /* 0x0001e2000c10112e */
[----:B------:R-:W-:-:S02]  /*18a80*/  ISETP.LT.OR P6, PT, R32, 0x9, !P2 ;  /* 0x000000092000780c */ /* 0x000fc400057c1670 */
[----:B------:R-:W-:Y:S02]  /*18a90*/  F2FP.SATFINITE.E4M3.F32.PACK_AB_MERGE_C R17, RZ, R17, RZ ;  /* 0x00000011ff11723e */ /* 0x000fe400048070ff */
[----:B-1----:R-:W-:Y:S02]  /*18aa0*/  F2FP.SATFINITE.E4M3.F32.PACK_AB_MERGE_C R7, RZ, R2, RZ ;  /* 0x00000002ff07723e */ /* 0x002fe400048070ff */
[----:B------:R-:W-:Y:S01]  /*18ab0*/  F2FP.SATFINITE.E4M3.F32.PACK_AB_MERGE_C R19, RZ, R19, RZ ;  /* 0x00000013ff13723e */ /* 0x000fe200048070ff */
[----:B------:R1:W-:Y:S01]  /*18ac0*/  @!P5 STG.E.U8 desc[UR46][R12.64+0x9], R5 ;  /* 0x000009050c00d986 */ /* 0x0003e2000c10112e */
[C---:B------:R-:W-:Y:S02]  /*18ad0*/  ISETP.LT.OR P5, PT, R32.reuse, 0xa, !P2 ;  /* 0x0000000a2000780c */ /* 0x040fe400057a1670 */
[----:B------:R-:W-:Y:S02]  /*18ae0*/  ISETP.GE.AND P0, PT, R33, 0x89, PT ;  /* 0x000000892100780c */ /* 0x000fe40003f06270 */
[----:B0-----:R-:W-:Y:S01]  /*18af0*/  F2FP.SATFINITE.E4M3.F32.PACK_AB_MERGE_C R9, RZ, R14, RZ ;  /* 0x0000000eff09723e */ /* 0x001fe200048070ff */
[----:B------:R-:W-:Y:S01]  /*18b00*/  @!P6 STG.E.U8 desc[UR46][R24.64+0x8], R11 ;  /* 0x0000080b1800e986 */ /* 0x000fe2000c10112e */
[----:B------:R-:W-:-:S02]  /*18b10*/  ISETP.LT.OR P6, PT, R32, 0x11, !P3 ;  /* 0x000000112000780c */ /* 0x000fc40005fc1670 */
[----:B------:R-:W-:Y:S02]  /*18b20*/  F2FP.SATFINITE.E4M3.F32.PACK_AB_MERGE_C R21, RZ, R21, RZ ;  /* 0x00000015ff15723e */ /* 0x000fe400048070ff */
[----:B------:R-:W-:Y:S02]  /*18b30*/  F2FP.SATFINITE.E4M3.F32.PACK_AB_MERGE_C R23, RZ, R23, RZ ;  /* 0x00000017ff17723e */ /* 0x000fe400048070ff */
[----:B-1----:R-:W-:Y:S01]  /*18b40*/  F2FP.SATFINITE.E4M3.F32.PACK_AB_MERGE_C R5, RZ, R0, RZ ;  /* 0x00000000ff05723e */ /* 0x002fe200048070ff */
[----:B------:R0:W-:Y:S01]  /*18b50*/  @!P5 STG.E.U8 desc[UR46][R24.64+0x9], R3 ;  /* 0x000009031800d986 */ /* 0x0001e2000c10112e */
[C---:B------:R-:W-:Y:S02]  /*18b60*/  ISETP.LT.OR P5, PT, R32.reuse, 0x12, !P3 ;  /* 0x000000122000780c */ /* 0x040fe40005fa1670 */
[----:B------:R-:W-:Y:S02]  /*18b70*/  F2FP.SATFINITE.E4M3.F32.PACK_AB_MERGE_C R233, RZ, R233, RZ ;  /* 0x000000e9ffe9723e */ /* 0x000fe400048070ff */
[----:B------:R-:W-:Y:S01]  /*18b80*/  F2FP.SATFINITE.E4M3.F32.PACK_AB_MERGE_C R235, RZ, R235, RZ ;  /* 0x000000ebffeb723e */ /* 0x000fe200048070ff */
[----:B------:R-:W-:Y:S01]  /*18b90*/  @!P6 STG.E.U8 desc[UR46][R12.64+0x10], R7 ;  /* 0x000010070c00e986 */ /* 0x000fe2000c10112e */
[----:B------:R-:W-:-:S02]  /*18ba0*/  ISETP.LT.OR P6, PT, R32, 0x11, !P2 ;  /* 0x000000112000780c */ /* 0x000fc400057c1670 */
[----:B------:R-:W-:Y:S02]  /*18bb0*/  F2FP.SATFINITE.E4M3.F32.PACK_AB_MERGE_C R237, RZ, R237, RZ ;  /* 0x000000edffed723e */ /* 0x000fe400048070ff */
[----:B0-----:R-:W-:-:S03]  /*18bc0*/  F2FP.SATFINITE.E4M3.F32.PACK_AB_MERGE_C R3, RZ, R16, RZ ;  /* 0x00000010ff03723e */ /* 0x001fc600048070ff */
[----:B------:R0:W-:Y:S01]  /*18bd0*/  @!P5 STG.E.U8 desc[UR46][R12.64+0x11], R5 ;  /* 0x000011050c00d986 */ /* 0x0001e2000c10112e */
[----:B------:R-:W-:-:S05]  /*18be0*/  ISETP.LT.OR P5, PT, R32, 0x12, !P2 ;  /* 0x000000122000780c */ /* 0x000fca00057a1670 */
[----:B------:R-:W-:Y:S01]  /*18bf0*/  @!P6 STG.E.U8 desc[UR46][R24.64+0x10], R9 ;  /* 0x000010091800e986 */ /* 0x000fe2000c10112e */
[----:B------:R-:W-:Y:S02]  /*18c00*/  ISETP.LT.OR P6, PT, R32, 0x19, !P3 ;  /* 0x000000192000780c */ /* 0x000fe40005fc1670 */
[----:B0-----:R-:W-:-:S05]  /*18c10*/  F2FP.SATFINITE.E4M3.F32.PACK_AB_MERGE_C R5, RZ, R18, RZ ;  /* 0x00000012ff05723e */ /* 0x001fca00048070ff */
[----:B------:R-:W-:Y:S01]  /*18c20*/  @!P5 STG.E.U8 desc[UR46][R24.64+0x11], R15 ;  /* 0x0000110f1800d986 */ /* 0x000fe2000c10112e */
[----:B------:R-:W-:-:S05]  /*18c30*/  ISETP.LT.OR P5, PT, R32, 0x1a, !P3 ;  /* 0x0000001a2000780c */ /* 0x000fca0005fa1670 */
[----:B------:R0:W-:Y:S01]  /*18c40*/  @!P6 STG.E.U8 desc[UR46][R12.64+0x18], R3 ;  /* 0x000018030c00e986 */ /* 0x0001e2000c10112e */
[----:B------:R-:W-:-:S07]  /*18c50*/  ISETP.LT.OR P6, PT, R32, 0x19, !P2 ;  /* 0x000000192000780c */ /* 0x000fce00057c1670 */
[----:B------:R-:W-:Y:S01]  /*18c60*/  @!P5 STG.E.U8 desc[UR46][R12.64+0x19], R17 ;  /* 0x000019110c00d986 */ /* 0x000fe2000c10112e */
[----:B------:R-:W-:Y:S02]  /*18c70*/  ISETP.LT.OR P5, PT, R32, 0x1a, !P2 ;  /* 0x0000001a2000780c */ /* 0x000fe400057a1670 */
[----:B0-----:R-:W-:-:S03]  /*18c80*/  F2FP.SATFINITE.E4M3.F32.PACK_AB_MERGE_C R3, RZ, R20, RZ ;  /* 0x00000014ff03723e */ /* 0x001fc600048070ff */
        /* <DEDUP_REMOVED lines=23> */
[----:B------:R-:W-:-:S05]  /*18e00*/  ISETP.LT.OR P5, PT, R32, 0x12, !P1 ;  /* 0x000000122000780c */ /* 0x000fca0004fa1670 */
[----:B------:R1:W-:Y:S01]  /*18e10*/  @!P6 STG.E.U8 desc[UR46][R28.64+0x10], R3 ;  /* 0x000010031c00e986 */ /* 0x0003e2000c10112e */
[----:B------:R-:W-:Y:S01]  /*18e20*/  ISETP.LT.OR P6, PT, R32, 0x11, !P0 ;  /* 0x000000112000780c */ /* 0x000fe200047c1670 */
[----:B--2---:R-:W-:Y:S02]  /*18e30*/  FMUL R0, R36, UR41 ;  /* 0x0000002924007c20 */ /* 0x004fe40008400000 */
[----:B------:R-:W2:Y:S01]  /*18e40*/  LDL.LU R36, [R1+0x5c] ;  /* 0x00005c0001247983 */ /* 0x000ea20000300800 */
[----:B---3--:R-:W-:-:S03]  /*18e50*/  FMUL R2, R38, UR41 ;  /* 0x0000002926027c20 */ /* 0x008fc60008400000 */
[----:B------:R-:W3:Y:S01]  /*18e60*/  LDL.LU R38, [R1+0x60] ;  /* 0x0000600001267983 */ /* 0x000ee20000300800 */
[----:B0-----:R-:W-:Y:S01]  /*18e70*/  F2FP.SATFINITE.E4M3.F32.PACK_AB_MERGE_C R5, RZ, R0, RZ ;  /* 0x00000000ff05723e */ /* 0x001fe200048070ff */
[----:B----4-:R-:W-:Y:S01]  /*18e80*/  FMUL R0, R35, UR41 ;  /* 0x0000002923007c20 */ /* 0x010fe20008400000 */
[----:B------:R-:W-:Y:S01]  /*18e90*/  F2FP.SATFINITE.E4M3.F32.PACK_AB_MERGE_C R7, RZ, R2, RZ ;  /* 0x00000002ff07723e */ /* 0x000fe200048070ff */
[----:B------:R-:W4:Y:S01]  /*18ea0*/  LDL.LU R35, [R1+0x64] ;  /* 0x0000640001237983 */ /* 0x000f220000300800 */
[----:B------:R-:W-:-:S03]  /*18eb0*/  FMUL R2, R34, UR41 ;  /* 0x0000002922027c20 */ /* 0x000fc60008400000 */
[----:B------:R-:W4:Y:S01]  /*18ec0*/  LDL.LU R34, [R1+0x68] ;  /* 0x0000680001227983 */ /* 0x000f220000300800 */
[----:B-1----:R-:W-:Y:S01]  /*18ed0*/  F2FP.SATFINITE.E4M3.F32.PACK_AB_MERGE_C R3, RZ, R0, RZ ;  /* 0x00000000ff03723e */ /* 0x002fe200048070ff */
[----:B------:R-:W-:Y:S01]  /*18ee0*/  FMUL R0, R31, UR41 ;  /* 0x000000291f007c20 */ /* 0x000fe20008400000 */
[----:B------:R-:W-:Y:S01]  /*18ef0*/  F2FP.SATFINITE.E4M3.F32.PACK_AB_MERGE_C R9, RZ, R2, RZ ;  /* 0x00000002ff09723e */ /* 0x000fe200048070ff */
[----:B------:R-:W4:Y:S01]  /*18f00*/  LDL.LU R31, [R1+0x6c] ;  /* 0x00006c00011f7983 */ /* 0x000f220000300800 */
[----:B------:R-:W-:-:S03]  /*18f10*/  FMUL R2, R30, UR41 ;  /* 0x000000291e027c20 */ /* 0x000fc60008400000 */
[----:B------:R-:W4:Y:S04]  /*18f20*/  LDL.LU R30, [R1+0x70] ;  /* 0x00007000011e7983 */ /* 0x000f280000300800 */
[----:B------:R-:W-:Y:S01]  /*18f30*/  @!P5 STG.E.U8 desc[UR46][R28.64+0x11], R237 ;  /* 0x000011ed1c00d986 */ /* 0x000fe2000c10112e */
[----:B------:R-:W-:-:S03]  /*18f40*/  ISETP.LT.OR P5, PT, R32, 0x12, !P0 ;  /* 0x000000122000780c */ /* 0x000fc600047a1670 */
[----:B------:R0:W-:Y:S01]  /*18f50*/  @!P6 STG.E.U8 desc[UR46][R26.64+0x10], R5 ;  /* 0x000010051a00e986 */ /* 0x0001e2000c10112e */
[----:B------:R-:W-:-:S09]  /*18f60*/  ISETP.LT.OR P6, PT, R32, 0x19, !P1 ;  /* 0x000000192000780c */ /* 0x000fd20004fc1670 */
[----:B------:R1:W-:Y:S01]  /*18f70*/  @!P5 STG.E.U8 desc[UR46][R26.64+0x11], R7 ;  /* 0x000011071a00d986 */ /* 0x0003e2000c10112e */
[----:B------:R-:W-:-:S03]  /*18f80*/  ISETP.LT.OR P5, PT, R32, 0x1a, !P1 ;  /* 0x0000001a2000780c */ /* 0x000fc60004fa1670 */
[----:B------:R1:W-:Y:S01]  /*18f90*/  @!P6 STG.E.U8 desc[UR46][R28.64+0x18], R3 ;  /* 0x000018031c00e986 */ /* 0x0003e2000c10112e */
[----:B------:R-:W-:Y:S02]  /*18fa0*/  ISETP.LT.OR P6, PT, R32, 0x19, !P0 ;  /* 0x000000192000780c */ /* 0x000fe400047c1670 */
[----:B0-----:R-:W-:-:S07]  /*18fb0*/  F2FP.SATFINITE.E4M3.F32.PACK_AB_MERGE_C R5, RZ, R0, RZ ;  /* 0x00000000ff05723e */ /* 0x001fce00048070ff */
[----:B------:R0:W-:Y:S01]  /*18fc0*/  @!P5 STG.E.U8 desc[UR46][R28.64+0x19], R9 ;  /* 0x000019091c00d986 */ /* 0x0001e2000c10112e */
[----:B------:R-:W-:-:S03]  /*18fd0*/  ISETP.LT.OR P5, PT, R32, 0x1a, !P0 ;  /* 0x0000001a2000780c */ /* 0x000fc600047a1670 */
[----:B------:R4:W-:Y:S01]  /*18fe0*/  @!P6 STG.E.U8 desc[UR46][R26.64+0x18], R5 ;  /* 0x000018051a00e986 */ /* 0x0009e2000c10112e */
[----:B------:R-:W-:-:S03]  /*18ff0*/  FMUL R0, R37, UR41 ;  /* 0x0000002925007c20 */ /* 0x000fc60008400000 */
[----:B------:R-:W4:Y:S01]  /*19000*/  LDL.LU R37, [R1+0x74] ;  /* 0x0000740001257983 */ /* 0x000f220000300800 */
[----:B------:R-:W-:Y:S02]  /*19010*/  ISETP.LT.OR P6, PT, R32, 0x21, !P3 ;  /* 0x000000212000780c */ /* 0x000fe40005fc1670 */
[----:B-1----:R-:W-:Y:S02]  /*19020*/  F2FP.SATFINITE.E4M3.F32.PACK_AB_MERGE_C R7, RZ, R2, RZ ;  /* 0x00000002ff07723e */ /* 0x002fe400048070ff */
[----:B------:R-:W-:-:S03]  /*19030*/  F2FP.SATFINITE.E4M3.F32.PACK_AB_MERGE_C R3, RZ, R0, RZ ;  /* 0x00000000ff03723e */ /* 0x000fc600048070ff */
[----:B------:R1:W-:Y:S06]  /*19040*/  @!P5 STG.E.U8 desc[UR46][R26.64+0x19], R7 ;  /* 0x000019071a00d986 */ /* 0x0003ec000c10112e */
[----:B------:R1:W-:Y:S01]  /*19050*/  @!P6 STG.E.U8 desc[UR46][R12.64+0x20], R3 ;  /* 0x000020030c00e986 */ /* 0x0003e2000c10112e */
[----:B--2---:R-:W-:-:S03]  /*19060*/  FMUL R2, R36, UR41 ;  /* 0x0000002924027c20 */ /* 0x004fc60008400000 */
        /* <DEDUP_REMOVED lines=14> */
[----:B------:R-:W4:Y:S01]  /*19150*/  LDL.LU R30, [R1+0x8c] ;  /* 0x00008c00011e7983 */ /* 0x000f220000300800 */
[C---:B------:R-:W-:Y:S02]  /*19160*/  ISETP.LT.OR P5, PT, R32.reuse, 0x22, !P3 ;  /* 0x000000222000780c */ /* 0x040fe40005fa1670 */
[----:B------:R-:W-:-:S11]  /*19170*/  ISETP.LT.OR P6, PT, R32, 0x21, !P2 ;  /* 0x000000212000780c */ /* 0x000fd600057c1670 */
[----:B------:R0:W-:Y:S01]  /*19180*/  @!P5 STG.E.U8 desc[UR46][R12.64+0x21], R9 ;  /* 0x000021090c00d986 */ /* 0x0001e2000c10112e */
[----:B------:R-:W-:-:S03]  /*19190*/  ISETP.LT.OR P5, PT, R32, 0x22, !P2 ;  /* 0x000000222000780c */ /* 0x000fc600057a1670 */
[----:B------:R1:W-:Y:S01]  /*191a0*/  @!P6 STG.E.U8 desc[UR46][R24.64+0x20], R5 ;  /* 0x000020051800e986 */ /* 0x0003e2000c10112e */
[----:B------:R-:W-:-:S09]  /*191b0*/  ISETP.LT.OR P6, PT, R32, 0x29, !P3 ;  /* 0x000000292000780c */ /* 0x000fd20005fc1670 */
[----:B------:R1:W-:Y:S01]  /*191c0*/  @!P5 STG.E.U8 desc[UR46][R24.64+0x21], R7 ;  /* 0x000021071800d986 */ /* 0x0003e2000c10112e */
[C---:B------:R-:W-:Y:S02]  /*191d0*/  ISETP.LT.OR P5, PT, R32.reuse, 0x2a, !P3 ;  /* 0x0000002a2000780c */ /* 0x040fe40005fa1670 */
[----:B0-----:R-:W-:Y:S01]  /*191e0*/  F2FP.SATFINITE.E4M3.F32.PACK_AB_MERGE_C R9, RZ, R2, RZ ;  /* 0x00000002ff09723e */ /* 0x001fe200048070ff */
[----:B------:R0:W-:Y:S01]  /*191f0*/  @!P6 STG.E.U8 desc[UR46][R12.64+0x28], R3 ;  /* 0x000028030c00e986 */ /* 0x0001e2000c10112e */
[----:B------:R-:W-:Y:S01]  /*19200*/  ISETP.LT.OR P6, PT, R32, 0x29, !P2 ;  /* 0x000000292000780c */ /* 0x000fe200057c1670 */
[----:B------:R-:W-:Y:S02]  /*19210*/  FMUL R2, R37, UR41 ;  /* 0x0000002925027c20 */ /* 0x000fe40008400000 */
[----:B------:R-:W4:Y:S01]  /*19220*/  LDL.LU R37, [R1+0x90] ;  /* 0x0000900001257983 */ /* 0x000f220000300800 */
[----:B-1----:R-:W-:-:S05]  /*19230*/  F2FP.SATFINITE.E4M3.F32.PACK_AB_MERGE_C R5, RZ, R0, RZ ;  /* 0x00000000ff05723e */ /* 0x002fca00048070ff */
[----:B------:R1:W-:Y:S01]  /*19240*/  @!P5 STG.E.U8 desc[UR46][R12.64+0x29], R9 ;  /* 0x000029090c00d986 */ /* 0x0003e2000c10112e */
[----:B------:R-:W-:Y:S02]  /*19250*/  ISETP.LT.OR P5, PT, R32, 0x2a, !P2 ;  /* 0x0000002a2000780c */ /* 0x000fe400057a1670 */
[----:B------:R-:W-:Y:S01]  /*19260*/  F2FP.SATFINITE.E4M3.F32.PACK_AB_MERGE_C R7, RZ, R2, RZ ;  /* 0x00000002ff07723e */ /* 0x000fe200048070ff */
[----:B------:R1:W-:Y:S10]  /*19270*/  @!P6 STG.E.U8 desc[UR46][R24.64+0x28], R5 ;  /* 0x000028051800e986 */ /* 0x0003f4000c10112e */
[----:B------:R1:W-:Y:S01]  /*19280*/  @!P5 STG.E.U8 desc[UR46][R24.64+0x29], R7 ;  /* 0x000029071800d986 */ /* 0x0003e2000c10112e */
[----:B--2---:R-:W-:-:S03]  /*19290*/  FMUL R0, R36, UR41 ;  /* 0x0000002924007c20 */ /* 0x004fc60008400000 */
[----:B------:R-:W2:Y:S01]  /*192a0*/  LDL.LU R36, [R1+0x94] ;  /* 0x0000940001247983 */ /* 0x000ea20000300800 */
[----:B---3--:R-:W-:-:S03]  /*192b0*/  FMUL R2, R38, UR41 ;  /* 0x0000002926027c20 */ /* 0x008fc60008400000 */
[----:B------:R-:W3:Y:S01]  /*192c0*/  LDL.LU R38, [R1+0x98] ;  /* 0x0000980001267983 */ /* 0x000ee20000300800 */
[----:B0-----:R-:W-:Y:S01]  /*192d0*/  F2FP.SATFINITE.E4M3.F32.PACK_AB_MERGE_C R3, RZ, R0, RZ ;  /* 0x00000000ff03723e */ /* 0x001fe200048070ff */
[----:B----4-:R-:W-:Y:S01]  /*192e0*/  FMUL R0, R35, UR41 ;  /* 0x0000002923007c20 */ /* 0x010fe20008400000 */
[----:B-1----:R-:W-:Y:S01]  /*192f0*/  F2FP.SATFINITE.E4M3.F32.PACK_AB_MERGE_C R9, RZ, R2, RZ ;  /* 0x00000002ff09723e */ /* 0x002fe200048070ff */
[----:B------:R-:W4:Y:S01]  /*19300*/  LDL.LU R35, [R1+0x9c] ;  /* 0x00009c0001237983 */ /* 0x000f220000300800 */
[----:B------:R-:W-:-:S03]  /*19310*/  FMUL R2, R34, UR41 ;  /* 0x0000002922027c20 */ /* 0x000fc60008400000 */
[----:B------:R-:W4:Y:S01]  /*19320*/  LDL.LU R34, [R1+0xa0] ;  /* 0x0000a00001227983 */ /* 0x000f220000300800 */
[----:B------:R-:W-:Y:S01]  /*19330*/  F2FP.SATFINITE.E4M3.F32.PACK_AB_MERGE_C R5, RZ, R0, RZ ;  /* 0x00000000ff05723e */ /* 0x000fe200048070ff */
        /* <DEDUP_REMOVED lines=776> */
[C---:B------:R-:W-:Y:S01]  /*1c3c0*/  ISETP.LT.OR P5, PT, R32.reuse, 0xc2, !P2 ;  /* 0x000000c22000780c */ /* 0x040fe200057a1670 */
[----:B------:R-:W4:Y:S04]  /*1c3d0*/  LDL.LU R39, [R1+0x314] ;  /* 0x0003140001277983 */ /* 0x000f280000300800 */
[----:B------:R-:W4:Y:S06]  /*1c3e0*/  LDL.LU R38, [R1+0x318] ;  /* 0x0003180001267983 */ /* 0x000f2c0000300800 */
[----:B------:R0:W-:Y:S01]  /*1c3f0*/  @!P6 STG.E.U8 desc[UR46][R24.64+0xc0], R5 ;  /* 0x0000c0051800e986 */ /* 0x0001e2000c10112e */
[----:B------:R-:W-:-:S03]  /*1c400*/  ISETP.LT.OR P6, PT, R32, 0xc9, !P3 ;  /* 0x000000c92000780c */ /* 0x000fc60005fc1670 */
[----:B------:R1:W-:Y:S01]  /*1c410*/  @!P5 STG.E.U8 desc[UR46][R24.64+0xc1], R7 ;  /* 0x0000c1071800d986 */ /* 0x0003e2000c10112e */
[----:B------:R-:W-:-:S09]  /*1c420*/  ISETP.LT.OR P5, PT, R32, 0xca, !P3 ;  /* 0x000000ca2000780c */ /* 0x000fd20005fa1670 */
[----:B------:R1:W-:Y:S01]  /*1c430*/  @!P6 STG.E.U8 desc[UR46][R12.64+0xc8], R3 ;  /* 0x0000c8030c00e986 */ /* 0x0003e2000c10112e */
[----:B------:R-:W-:-:S03]  /*1c440*/  ISETP.LT.OR P6, PT, R32, 0xc9, !P2 ;  /* 0x000000c92000780c */ /* 0x000fc600057c1670 */
[----:B------:R3:W-:Y:S01]  /*1c450*/  @!P5 STG.E.U8 desc[UR46][R12.64+0xc9], R9 ;  /* 0x0000c9090c00d986 */ /* 0x0007e2000c10112e */
[C---:B------:R-:W-:Y:S02]  /*1c460*/  ISETP.LT.OR P5, PT, R32.reuse, 0xca, !P2 ;  /* 0x000000ca2000780c */ /* 0x040fe400057a1670 */
[----:B0-----:R-:W-:Y:S02]  /*1c470*/  F2FP.SATFINITE.E4M3.F32.PACK_AB_MERGE_C R5, RZ, R0, RZ ;  /* 0x00000000ff05723e */ /* 0x001fe400048070ff */
[----:B-1----:R-:W-:Y:S01]  /*1c480*/  F2FP.SATFINITE.E4M3.F32.PACK_AB_MERGE_C R7, RZ, R2, RZ ;  /* 0x00000002ff07723e */ /* 0x002fe200048070ff */
[----:B------:R-:W-:Y:S02]  /*1c490*/  FMUL R0, R37, UR41 ;  /* 0x0000002925007c20 */ /* 0x000fe40008400000 */
[----:B------:R-:W4:Y:S04]  /*1c4a0*/  LDL.LU R37, [R1+0x31c] ;  /* 0x00031c0001257983 */ /* 0x000f280000300800 */
[----:B------:R0:W-:Y:S01]  /*1c4b0*/  @!P6 STG.E.U8 desc[UR46][R24.64+0xc8], R5 ;  /* 0x0000c8051800e986 */ /* 0x0001e2000c10112e */
[----:B------:R-:W-:-:S03]  /*1c4c0*/  ISETP.LT.OR P6, PT, R32, 0xd1, !P3 ;  /* 0x000000d12000780c */ /* 0x000fc60005fc1670 */
[----:B------:R1:W-:Y:S01]  /*1c4d0*/  @!P5 STG.E.U8 desc[UR46][R24.64+0xc9], R7 ;  /* 0x0000c9071800d986 */ /* 0x0003e2000c10112e */
[----:B------:R-:W-:Y:S02]  /*1c4e0*/  ISETP.LT.OR P5, PT, R32, 0xd2, !P3 ;  /* 0x000000d22000780c */ /* 0x000fe40005fa1670 */
[----:B------:R-:W-:-:S07]  /*1c4f0*/  F2FP.SATFINITE.E4M3.F32.PACK_AB_MERGE_C R3, RZ, R0, RZ ;  /* 0x00000000ff03723e */ /* 0x000fce00048070ff */
[----:B------:R-:W-:Y:S01]  /*1c500*/  @!P6 STG.E.U8 desc[UR46][R12.64+0xd0], R3 ;  /* 0x0000d0030c00e986 */ /* 0x000fe2000c10112e */
[----:B--2---:R-:W-:-:S03]  /*1c510*/  FMUL R2, R36, UR41 ;  /* 0x0000002924027c20 */ /* 0x004fc60008400000 */
[----:B------:R-:W2:Y:S01]  /*1c520*/  LDL.LU R36, [R1+0x320] ;  /* 0x0003200001247983 */ /* 0x000ea20000300800 */
[----:B---3--:R-:W-:Y:S01]  /*1c530*/  FMUL R0, R41, UR41 ;  /* 0x0000002929007c20 */ /* 0x008fe20008400000 */
[----:B------:R-:W-:Y:S01]  /*1c540*/  F2FP.SATFINITE.E4M3.F32.PACK_AB_MERGE_C R9, RZ, R2, RZ ;  /* 0x00000002ff09723e */ /* 0x000fe200048070ff */
[----:B----4-:R-:W-:-:S03]  /*1c550*/  FMUL R2, R35, UR41 ;  /* 0x0000002923027c20 */ /* 0x010fc60008400000 */
[----:B0-----:R-:W-:Y:S01]  /*1c560*/  F2FP.SATFINITE.E4M3.F32.PACK_AB_MERGE_C R5, RZ, R0, RZ ;  /* 0x00000000ff05723e */ /* 0x001fe200048070ff */
[----:B------:R-:W3:Y:S01]  /*1c570*/  LDL.LU R35, [R1+0x324] ;  /* 0x0003240001237983 */ /* 0x000ee20000300800 */
[----:B------:R-:W-:Y:S01]  /*1c580*/  FMUL R0, R34, UR41 ;  /* 0x0000002922007c20 */ /* 0x000fe20008400000 */
[----:B-1----:R-:W-:Y:S02]  /*1c590*/  F2FP.SATFINITE.E4M3.F32.PACK_AB_MERGE_C R7, RZ, R2, RZ ;  /* 0x00000002ff07723e */ /* 0x002fe400048070ff */
[----:B------:R0:W-:Y:S01]  /*1c5a0*/  @!P5 STG.E.U8 desc[UR46][R12.64+0xd1], R9 ;  /* 0x0000d1090c00d986 */ /* 0x0001e2000c10112e */
[----:B------:R-:W-:-:S03]  /*1c5b0*/  FMUL R2, R31, UR41 ;  /* 0x000000291f027c20 */ /* 0x000fc60008400000 */
[----:B------:R-:W4:Y:S04]  /*1c5c0*/  LDL.LU R34, [R1+0x328] ;  /* 0x0003280001227983 */ /* 0x000f280000300800 */
[----:B------:R-:W4:Y:S01]  /*1c5d0*/  LDL.LU R31, [R1+0x32c] ;  /* 0x00032c00011f7983 */ /* 0x000f220000300800 */
[----:B0-----:R-:W-:Y:S01]  /*1c5e0*/  F2FP.SATFINITE.E4M3.F32.PACK_AB_MERGE_C R9, RZ, R0, RZ ;  /* 0x00000000ff09723e */ /* 0x001fe200048070ff */
[----:B------:R-:W-:Y:S02]  /*1c5f0*/  FMUL R0, R30, UR41 ;  /* 0x000000291e007c20 */ /* 0x000fe40008400000 */
[----:B------:R-:W4:Y:S01]  /*1c600*/  LDL.LU R30, [R1+0x330] ;  /* 0x00033000011e7983 */ /* 0x000f220000300800 */
[C---:B------:R-:W-:Y:S02]  /*1c610*/  ISETP.LT.OR P6, PT, R32.reuse, 0xd1, !P2 ;  /* 0x000000d12000780c */ /* 0x040fe400057c1670 */
[----:B------:R-:W-:Y:S01]  /*1c620*/  ISETP.LT.OR P5, PT, R32, 0xd2, !P2 ;  /* 0x000000d22000780c */ /* 0x000fe200057a1670 */
[----:B------:R-:W4:Y:S01]  /*1c630*/  LDL.LU R41, [R1+0x334] ;  /* 0x0003340001297983 */ /* 0x000f220000300800 */
[----:B------:R-:W-:Y:S01]  /*1c640*/  F2FP.SATFINITE.E4M3.F32.PACK_AB_MERGE_C R11, RZ, R2, RZ ;  /* 0x00000002ff0b723e */ /* 0x000fe200048070ff */
[----:B------:R-:W-:-:S08]  /*1c650*/  FMUL R2, R38, UR41 ;  /* 0x0000002926027c20 */ /* 0x000fd00008400000 */
[----:B------:R0:W-:Y:S01]  /*1c660*/  @!P6 STG.E.U8 desc[UR46][R24.64+0xd0], R5 ;  /* 0x0000d0051800e986 */ /* 0x0001e2000c10112e */
[C---:B------:R-:W-:Y:S02]  /*1c670*/  ISETP.LT.OR P6, PT, R32.reuse, 0xd9, !P3 ;  /* 0x000000d92000780c */ /* 0x040fe40005fc1670 */
[C---:B------:R-:W-:Y:S01]  /*1c680*/  ISETP.LT.OR P3, PT, R32.reuse, 0xda, !P3 ;  /* 0x000000da2000780c */ /* 0x040fe20005f61670 */
[----:B------:R1:W-:Y:S01]  /*1c690*/  @!P5 STG.E.U8 desc[UR46][R24.64+0xd1], R7 ;  /* 0x0000d1071800d986 */ /* 0x0003e2000c10112e */
[----:B------:R-:W-:Y:S02]  /*1c6a0*/  ISETP.LT.OR P5, PT, R32, 0xd9, !P2 ;  /* 0x000000d92000780c */ /* 0x000fe400057a1670 */
[----:B0-----:R-:W-:Y:S01]  /*1c6b0*/  F2FP.SATFINITE.E4M3.F32.PACK_AB_MERGE_C R5, RZ, R0, RZ ;  /* 0x00000000ff05723e */ /* 0x001fe200048070ff */
[----:B------:R-:W-:Y:S02]  /*1c6c0*/  FMUL R0, R39, UR41 ;  /* 0x0000002927007c20 */ /* 0x000fe40008400000 */
[----:B------:R-:W4:Y:S04]  /*1c6d0*/  LDL.LU R39, [R1+0x338] ;  /* 0x0003380001277983 */ /* 0x000f280000300800 */
[----:B------:R-:W4:Y:S01]  /*1c6e0*/  LDL.LU R38, [R1+0x33c] ;  /* 0x00033c0001267983 */ /* 0x000f220000300800 */
[----:B------:R-:W-:Y:S01]  /*1c6f0*/  FMUL R3, R37, UR41 ;  /* 0x0000002925037c20 */ /* 0x000fe20008400000 */
[----:B-1----:R-:W-:-:S02]  /*1c700*/  F2FP.SATFINITE.E4M3.F32.PACK_AB_MERGE_C R7, RZ, R0, RZ ;  /* 0x00000000ff07723e */ /* 0x002fc400048070ff */
[----:B------:R-:W4:Y:S04]  /*1c710*/  LDL.LU R37, [R1+0x340] ;  /* 0x0003400001257983 */ /* 0x000f280000300800 */
[----:B------:R0:W-:Y:S04]  /*1c720*/  @!P6 STG.E.U8 desc[UR46][R12.64+0xd8], R9 ;  /* 0x0000d8090c00e986 */ /* 0x0001e8000c10112e */
[----:B------:R1:W-:Y:S04]  /*1c730*/  @!P3 STG.E.U8 desc[UR46][R12.64+0xd9], R11 ;  /* 0x0000d90b0c00b986 */ /* 0x0003e8000c10112e */
[----:B------:R3:W-:Y:S01]  /*1c740*/  @!P5 STG.E.U8 desc[UR46][R24.64+0xd8], R5 ;  /* 0x0000d8051800d986 */ /* 0x0007e2000c10112e */
[----:B0-----:R-:W-:-:S02]  /*1c750*/  F2FP.SATFINITE.E4M3.F32.PACK_AB_MERGE_C R9, RZ, R2, RZ ;  /* 0x00000002ff09723e */ /* 0x001fc400048070ff */
[----:B-1----:R-:W-:Y:S01]  /*1c760*/  F2FP.SATFINITE.E4M3.F32.PACK_AB_MERGE_C R11, RZ, R3, RZ ;  /* 0x00000003ff0b723e */ /* 0x002fe200048070ff */
[----:B--2---:R-:W-:Y:S02]  /*1c770*/  FMUL R4, R36, UR41 ;  /* 0x0000002924047c20 */ /* 0x004fe40008400000 */
[----:B------:R-:W2:Y:S01]  /*1c780*/  LDL.LU R36, [R1+0x344] ;  /* 0x0003440001247983 */ /* 0x000ea20000300800 */
[----:B---3--:R-:W-:-:S03]  /*1c790*/  FMUL R0, R35, UR41 ;  /* 0x0000002923007c20 */ /* 0x008fc60008400000 */
[----:B------:R-:W3:Y:S02]  /*1c7a0*/  LDL.LU R35, [R1+0x348] ;  /* 0x0003480001237983 */ /* 0x000ee40000300800 */
[----:B------:R-:W-:Y:S01]  /*1c7b0*/  F2FP.SATFINITE.E4M3.F32.PACK_AB_MERGE_C R5, RZ, R0, RZ ;  /* 0x00000000ff05723e */ /* 0x000fe200048070ff */
[----:B----4-:R-:W-:Y:S02]  /*1c7c0*/  FMUL R2, R34, UR41 ;  /* 0x0000002922027c20 */ /* 0x010fe40008400000 */
[----:B------:R-:W4:Y:S01]  /*1c7d0*/  LDL.LU R34, [R1+0x34c] ;  /* 0x00034c0001227983 */ /* 0x000f220000300800 */
[----:B------:R-:W-:-:S03]  /*1c7e0*/  FMUL R3, R31, UR41 ;  /* 0x000000291f037c20 */ /* 0x000fc60008400000 */
[----:B------:R-:W4:Y:S01]  /*1c7f0*/  LDL.LU R31, [R1+0x350] ;  /* 0x00035000011f7983 */ /* 0x000f220000300800 */
[----:B------:R-:W-:-:S03]  /*1c800*/  FMUL R0, R30, UR41 ;  /* 0x000000291e007c20 */ /* 0x000fc60008400000 */
[----:B------:R-:W4:Y:S01]  /*1c810*/  LDL.LU R30, [R1+0x354] ;  /* 0x00035400011e7983 */ /* 0x000f220000300800 */
[C---:B------:R-:W-:Y:S02]  /*1c820*/  ISETP.LT.OR P2, PT, R32.reuse, 0xda, !P2 ;  /* 0x000000da2000780c */ /* 0x040fe40005741670 */
[C---:B------:R-:W-:Y:S02]  /*1c830*/  ISETP.LT.OR P6, PT, R32.reuse, 0xc1, !P1 ;  /* 0x000000c12000780c */ /* 0x040fe40004fc1670 */
[C---:B------:R-:W-:Y:S02]  /*1c840*/  ISETP.LT.OR P3, PT, R32.reuse, 0xc2, !P1 ;  /* 0x000000c22000780c */ /* 0x040fe40004f61670 */
[----:B------:R-:W-:-:S07]  /*1c850*/  ISETP.LT.OR P5, PT, R32, 0xc1, !P0 ;  /* 0x000000c12000780c */ /* 0x000fce00047a1670 */
[----:B------:R0:W-:Y:S01]  /*1c860*/  @!P2 STG.E.U8 desc[UR46][R24.64+0xd9], R7 ;  /* 0x0000d9071800a986 */ /* 0x0001e2000c10112e */
[----:B------:R-:W-:-:S03]  /*1c870*/  ISETP.LT.OR P2, PT, R32, 0xca, !P1 ;  /* 0x000000ca2000780c */ /* 0x000fc60004f41670 */
[----:B------:R1:W-:Y:S01]  /*1c880*/  @!P6 STG.E.U8 desc[UR46][R28.64+0xc0], R9 ;  /* 0x0000c0091c00e986 */ /* 0x0003e2000c10112e */
[----:B------:R-:W-:-:S03]  /*1c890*/  ISETP.LT.OR P6, PT, R32, 0xc2, !P0 ;  /* 0x000000c22000780c */ /* 0x000fc600047c1670 */
[----:B------:R1:W-:Y:S01]  /*1c8a0*/  @!P3 STG.E.U8 desc[UR46][R28.64+0xc1], R11 ;  /* 0x0000c10b1c00b986 */ /* 0x0003e2000c10112e */
[C---:B------:R-:W-:Y:S02]  /*1c8b0*/  ISETP.LT.OR P3, PT, R32.reuse, 0xc9, !P1 ;  /* 0x000000c92000780c */ /* 0x040fe40004f61670 */
[----:B------:R-:W-:Y:S02]  /*1c8c0*/  F2FP.SATFINITE.E4M3.F32.PACK_AB_MERGE_C R13, RZ, R4, RZ ;  /* 0x00000004ff0d723e */ /* 0x000fe400048070ff */
[----:B0-----:R-:W-:Y:S02]  /*1c8d0*/  F2FP.SATFINITE.E4M3.F32.PACK_AB_MERGE_C R7, RZ, R2, RZ ;  /* 0x00000002ff07723e */ /* 0x001fe400048070ff */
[----:B-1----:R-:W-:Y:S01]  /*1c8e0*/  F2FP.SATFINITE.E4M3.F32.PACK_AB_MERGE_C R9, RZ, R3, RZ ;  /* 0x00000003ff09723e */ /* 0x002fe200048070ff */
[----:B------:R-:W-:Y:S01]  /*1c8f0*/  @!P5 STG.E.U8 desc[UR46][R26.64+0xc0], R13 ;  /* 0x0000c00d1a00d986 */ /* 0x000fe2000c10112e */
[----:B------:R-:W-:-:S03]  /*1c900*/  ISETP.LT.OR P5, PT, R32, 0xc9, !P0 ;  /* 0x000000c92000780c */ /* 0x000fc600047a1670 */
[----:B------:R0:W-:Y:S01]  /*1c910*/  @!P6 STG.E.U8 desc[UR46][R26.64+0xc1], R5 ;  /* 0x0000c1051a00e986 */ /* 0x0001e2000c10112e */
[----:B------:R-:W-:-:S03]  /*1c920*/  ISETP.LT.OR P6, PT, R32, 0xca, !P0 ;  /* 0x000000ca2000780c */ /* 0x000fc600047c1670 */
[----:B------:R1:W-:Y:S01]  /*1c930*/  @!P2 STG.E.U8 desc[UR46][R28.64+0xc9], R9 ;  /* 0x0000c9091c00a986 */ /* 0x0003e2000c10112e */
[C---:B------:R-:W-:Y:S01]  /*1c940*/  ISETP.LT.OR P2, PT, R32.reuse, 0xd2, !P1 ;  /* 0x000000d22000780c */ /* 0x040fe20004f41670 */
[----:B------:R-:W-:Y:S02]  /*1c950*/  FMUL R2, R41, UR41 ;  /* 0x0000002929027c20 */ /* 0x000fe40008400000 */
[----:B------:R1:W-:Y:S01]  /*1c960*/  @!P3 STG.E.U8 desc[UR46][R28.64+0xc8], R7 ;  /* 0x0000c8071c00b986 */ /* 0x0003e2000c10112e */
[----:B------:R-:W-:Y:S01]  /*1c970*/  ISETP.LT.OR P3, PT, R32, 0xd1, !P1 ;  /* 0x000000d12000780c */ /* 0x000fe20004f61670 */
[----:B------:R-:W-:Y:S01]  /*1c980*/  FMUL R3, R38, UR41 ;  /* 0x0000002926037c20 */ /* 0x000fe20008400000 */
[----:B------:R-:W-:Y:S01]  /*1c990*/  F2FP.SATFINITE.E4M3.F32.PACK_AB_MERGE_C R11, RZ, R0, RZ ;  /* 0x00000000ff0b723e */ /* 0x000fe200048070ff */
[----:B------:R-:W-:Y:S01]  /*1c9a0*/  FMUL R0, R39, UR41 ;  /* 0x0000002927007c20 */ /* 0x000fe20008400000 */
[----:B0-----:R-:W-:Y:S02]  /*1c9b0*/  F2FP.SATFINITE.E4M3.F32.PACK_AB_MERGE_C R5, RZ, R2, RZ ;  /* 0x00000002ff05723e */ /* 0x001fe400048070ff */
[----:B-1----:R-:W-:Y:S01]  /*1c9c0*/  F2FP.SATFINITE.E4M3.F32.PACK_AB_MERGE_C R9, RZ, R3, RZ ;  /* 0x00000003ff09723e */ /* 0x002fe200048070ff */
[----:B------:R-:W-:Y:S01]  /*1c9d0*/  @!P5 STG.E.U8 desc[UR46][R26.64+0xc8], R11 ;  /* 0x0000c80b1a00d986 */ /* 0x000fe2000c10112e */
[----:B------:R-:W-:Y:S01]  /*1c9e0*/  F2FP.SATFINITE.E4M3.F32.PACK_AB_MERGE_C R7, RZ, R0, RZ ;  /* 0x00000000ff07723e */ /* 0x000fe200048070ff */
[----:B------:R-:W-:-:S02]  /*1c9f0*/  FMUL R0, R37, UR41 ;  /* 0x0000002925007c20 */ /* 0x000fc40008400000 */
[----:B------:R-:W-:Y:S01]  /*1ca00*/  @!P6 STG.E.U8 desc[UR46][R26.64+0xc9], R5 ;  /* 0x0000c9051a00e986 */ /* 0x000fe2000c10112e */
[C---:B------:R-:W-:Y:S02]  /*1ca10*/  ISETP.LT.OR P5, PT, R32.reuse, 0xd1, !P0 ;  /* 0x000000d12000780c */ /* 0x040fe400047a1670 */
[C---:B------:R-:W-:Y:S01]  /*1ca20*/  ISETP.LT.OR P6, PT, R32.reuse, 0xd2, !P0 ;  /* 0x000000d22000780c */ /* 0x040fe200047c1670 */
[----:B------:R-:W-:Y:S01]  /*1ca30*/  @!P2 STG.E.U8 desc[UR46][R28.64+0xd1], R9 ;  /* 0x0000d1091c00a986 */ /* 0x000fe2000c10112e */
[C---:B------:R-:W-:Y:S02]  /*1ca40*/  ISETP.LT.OR P2, PT, R32.reuse, 0xd9, !P1 ;  /* 0x000000d92000780c */ /* 0x040fe40004f41670 */
[C---:B------:R-:W-:Y:S01]  /*1ca50*/  ISETP.LT.OR P1, PT, R32.reuse, 0xda, !P1 ;  /* 0x000000da2000780c */ /* 0x040fe20004f21670 */
[----:B------:R0:W-:Y:S01]  /*1ca60*/  @!P3 STG.E.U8 desc[UR46][R28.64+0xd0], R7 ;  /* 0x0000d0071c00b986 */ /* 0x0001e2000c10112e */
[----:B------:R-:W-:Y:S02]  /*1ca70*/  ISETP.LT.OR P3, PT, R32, 0xd9, !P0 ;  /* 0x000000d92000780c */ /* 0x000fe40004761670 */
[----:B------:R-:W-:-:S02]  /*1ca80*/  F2FP.SATFINITE.E4M3.F32.PACK_AB_MERGE_C R13, RZ, R0, RZ ;  /* 0x00000000ff0d723e */ /* 0x000fc400048070ff */
[----:B------:R-:W-:-:S03]  /*1ca90*/  ISETP.LT.OR P0, PT, R32, 0xda, !P0 ;  /* 0x000000da2000780c */ /* 0x000fc60004701670 */
[----:B------:R1:W-:Y:S01]  /*1caa0*/  @!P5 STG.E.U8 desc[UR46][R26.64+0xd0], R13 ;  /* 0x0000d00d1a00d986 */ /* 0x0003e2000c10112e */
[----:B--2---:R-:W-:Y:S01]  /*1cab0*/  FMUL R0, R36, UR41 ;  /* 0x0000002924007c20 */ /* 0x004fe20008400000 */
[----:B---3--:R-:W-:-:S04]  /*1cac0*/  FMUL R2, R35, UR41 ;  /* 0x0000002923027c20 */ /* 0x008fc80008400000 */
[----:B0-----:R-:W-:Y:S01]  /*1cad0*/  F2FP.SATFINITE.E4M3.F32.PACK_AB_MERGE_C R7, RZ, R0, RZ ;  /* 0x00000000ff07723e */ /* 0x001fe200048070ff */
[----:B----4-:R-:W-:Y:S01]  /*1cae0*/  FMUL R3, R34, UR41 ;  /* 0x0000002922037c20 */ /* 0x010fe20008400000 */
[----:B------:R-:W-:Y:S01]  /*1caf0*/  FMUL R4, R31, UR41 ;  /* 0x000000291f047c20 */ /* 0x000fe20008400000 */
[----:B------:R-:W-:-:S03]  /*1cb00*/  F2FP.SATFINITE.E4M3.F32.PACK_AB_MERGE_C R9, RZ, R2, RZ ;  /* 0x00000002ff09723e */ /* 0x000fc600048070ff */
[----:B------:R-:W-:Y:S01]  /*1cb10*/  F2FP.SATFINITE.E4M3.F32.PACK_AB_MERGE_C R3, RZ, R3, RZ ;  /* 0x00000003ff03723e */ /* 0x000fe200048070ff */
[----:B------:R-:W-:Y:S01]  /*1cb20*/  FMUL R5, R30, UR41 ;  /* 0x000000291e057c20 */ /* 0x000fe20008400000 */
[----:B------:R-:W-:Y:S01]  /*1cb30*/  F2FP.SATFINITE.E4M3.F32.PACK_AB_MERGE_C R11, RZ, R4, RZ ;  /* 0x00000004ff0b723e */ /* 0x000fe200048070ff */
[----:B------:R1:W-:Y:S03]  /*1cb40*/  @!P6 STG.E.U8 desc[UR46][R26.64+0xd1], R7 ;  /* 0x0000d1071a00e986 */ /* 0x0003e6000c10112e */
[----:B------:R-:W-:Y:S01]  /*1cb50*/  F2FP.SATFINITE.E4M3.F32.PACK_AB_MERGE_C R5, RZ, R5, RZ ;  /* 0x00000005ff05723e */ /* 0x000fe200048070ff */
[----:B------:R1:W-:Y:S04]  /*1cb60*/  @!P2 STG.E.U8 desc[UR46][R28.64+0xd8], R9 ;  /* 0x0000d8091c00a986 */ /* 0x0003e8000c10112e */
[----:B------:R1:W-:Y:S04]  /*1cb70*/  @!P1 STG.E.U8 desc[UR46][R28.64+0xd9], R3 ;  /* 0x0000d9031c009986 */ /* 0x0003e8000c10112e */
[----:B------:R1:W-:Y:S04]  /*1cb80*/  @!P3 STG.E.U8 desc[UR46][R26.64+0xd8], R11 ;  /* 0x0000d80b1a00b986 */ /* 0x0003e8000c10112e */
[----:B------:R1:W-:Y:S02]  /*1cb90*/  @!P0 STG.E.U8 desc[UR46][R26.64+0xd9], R5 ;  /* 0x0000d9051a008986 */ /* 0x0003e4000c10112e */
.L_x_488:
[----:B------:R-:W-:Y:S05]  /*1cba0*/  BSYNC B0 ;  /* 0x0000000000007941 */ /* 0x000fea0003800000 */
.L_x_38:
[----:B-12---:R-:W2:Y:S04]  /*1cbb0*/  LDL.LU R3, [R1+0x360] ;  /* 0x0003600001037983 */ /* 0x006ea80000300800 */
[----:B------:R-:W2:Y:S01]  /*1cbc0*/  LDL.LU R2, [R1+0x364] ;  /* 0x0003640001027983 */ /* 0x000ea20000300800 */
[----:B------:R-:W-:Y:S01]  /*1cbd0*/  ULDC UR12, c[0x0][0xc] ;  /* 0x00000300000c7ab9 */ /* 0x000fe20000000800 */
[----:B------:R-:W-:Y:S01]  /*1cbe0*/  ULDC UR13, c[0x0][0x10] ;  /* 0x00000400000d7ab9 */ /* 0x000fe20000000800 */
[----:B---34-:R-:W2:Y:S01]  /*1cbf0*/  LDC R5, c[0x0][0x14] ;  /* 0x00000500ff057b82 */ /* 0x018ea20000000800 */
[----:B------:R-:W-:Y:S01]  /*1cc00*/  UIMAD.WIDE.U32 UR12, UR12, UR13, URZ ;  /* 0x0000000d0c0c72a5 */ /* 0x000fe2000f8e003f */
[----:B-----5:R-:W-:Y:S01]  /*1cc10*/  PRMT R0, RZ, 0x7610, R0 ;  /* 0x00007610ff007816 */ /* 0x020fe20000000000 */
[----:B------:R-:W-:-:S04]  /*1cc20*/  UMOV UR42, 0xffffffff ;  /* 0xffffffff002a7882 */ /* 0x000fc80000000000 */
[----:B--2---:R-:W-:-:S04]  /*1cc30*/  IMAD.WIDE.U32 R2, R5, UR12, R2 ;  /* 0x0000000c05027c25 */ /* 0x004fc8000f8e0002 */
[----:B------:R-:W-:Y:S01]  /*1cc40*/  IMAD R5, R5, UR13, RZ ;  /* 0x0000000d05057c24 */ /* 0x000fe2000f8e02ff */
[----:B------:R-:W-:Y:S01]  /*1cc50*/  ULDC.64 UR12, c[0x0][0x650] ;  /* 0x00019400000c7ab9 */ /* 0x000fe20000000a00 */
[----:B------:R-:W-:Y:S01]  /*1cc60*/  IMAD.MOV.U32 R11, RZ, RZ, R2 ;  /* 0x000000ffff0b7224 */ /* 0x000fe200078e0002 */
[----:B------:R-:W-:Y:S01]  /*1cc70*/  ISETP.GE.U32.AND P0, PT, R2, UR12, PT ;  /* 0x0000000c02007c0c */ /* 0x000fe2000bf06070 */
[----:B------:R-:W-:Y:S02]  /*1cc80*/  IMAD.IADD R13, R3, 0x1, R5 ;  /* 0x00000001030d7824 */ /* 0x000fe400078e0205 */
[----:B------:R-:W-:-:S03]  /*1cc90*/  IMAD.MOV.U32 R2, RZ, RZ, -0x1 ;  /* 0xffffffffff027424 */ /* 0x000fc600078e00ff */
[----:B------:R1:W-:Y:S01]  /*1cca0*/  STL [R1+0x360], R13 ;  /* 0x0003600d01007387 */ /* 0x0003e20000100800 */
[----:B------:R-:W-:-:S03]  /*1ccb0*/  ISETP.GE.U32.AND.EX P0, PT, R13, UR13, PT, P0 ;  /* 0x0000000d0d007c0c */ /* 0x000fc6000bf06100 */
[----:B------:R1:W-:Y:S04]  /*1ccc0*/  STL [R1+0x364], R11 ;  /* 0x0003640b01007387 */ /* 0x0003e80000100800 */
[----:B------:R1:W-:Y:S06]  /*1ccd0*/  STL [R1+0x368], R2 ;  /* 0x0003680201007387 */ /* 0x0003ec0000100800 */
[----:B------:R-:W-:Y:S05]  /*1cce0*/  @P0 BRA `(.L_x_489) ;  /* 0x0000000400740947 */ /* 0x000fea0003800000 */
[----:B------:R-:W2:Y:S01]  /*1ccf0*/  S2R R8, SR_CTAID.X ;  /* 0x0000000000087919 */ /* 0x000ea20000002500 */
[----:B------:R-:W-:Y:S01]  /*1cd00*/  ULDC.64 UR18, c[0x0][0x628] ;  /* 0x00018a0000127ab9 */ /* 0x000fe20000000a00 */
[----:B------:R-:W3:Y:S01]  /*1cd10*/  LDC R9, c[0x0][0x144] ;  /* 0x00005100ff097b82 */ /* 0x000ee20000000800 */
[----:B------:R-:W-:Y:S01]  /*1cd20*/  ULDC UR6, c[0x0][0x150] ;  /* 0x0000540000067ab9 */ /* 0x000fe20000000800 */
[----:B------:R-:W4:Y:S01]  /*1cd30*/  S2R R12, SR_CTAID.Y ;  /* 0x00000000000c7919 */ /* 0x000f220000002600 */
[----:B------:R-:W-:Y:S01]  /*1cd40*/  ISETP.NE.U32.AND P0, PT, RZ, UR18, PT ;  /* 0x00000012ff007c0c */ /* 0x000fe2000bf05070 */
[----:B------:R-:W-:Y:S01]  /*1cd50*/  ULDC UR10, c[0x0][0x630] ;  /* 0x00018c00000a7ab9 */ /* 0x000fe20000000800 */
[----:B------:R-:W-:Y:S02]  /*1cd60*/  R2UR UR16, R11 ;  /* 0x000000000b1072ca */ /* 0x000fe400000e0000 */
[----:B------:R-:W-:Y:S01]  /*1cd70*/  ISETP.NE.AND.EX P0, PT, RZ, UR19, PT, P0 ;  /* 0x00000013ff007c0c */ /* 0x000fe2000bf05300 */
[----:B0-----:R-:W0:Y:S01]  /*1cd80*/  LDC.64 R6, c[0x0][0x620] ;  /* 0x00018800ff067b82 */ /* 0x001e220000000a00 */
[----:B------:R-:W-:-:S02]  /*1cd90*/  R2UR UR17, R13 ;  /* 0x000000000d1172ca */ /* 0x000fc400000e0000 */
[----:B--2---:R-:W-:-:S05]  /*1cda0*/  I2FP.F32.U32 R0, R8 ;  /* 0x0000000800007245 */ /* 0x004fca0000201000 */
[----:B------:R-:W-:-:S06]  /*1cdb0*/  FMUL R0, R0, UR6 ;  /* 0x0000000600007c20 */ /* 0x000fcc0008400000 */
[----:B------:R-:W2:Y:S01]  /*1cdc0*/  F2I.U32.TRUNC.NTZ R0, R0 ;  /* 0x0000000000007305 */ /* 0x000ea2000020f000 */
[----:B----4-:R-:W-:Y:S05]  /*1cdd0*/  @!P0 BRA `(.L_x_490) ;  /* 0x0000000000308947 */ /* 0x010fea0003800000 */
        /* <DEDUP_REMOVED lines=12> */
.L_x_490:
[----:B------:R-:W-:Y:S01]  /*1cea0*/  USHF.R.U64 UR42, UR16, UR10, UR17 ;  /* 0x0000000a102a7299 */ /* 0x000fe20008001211 */
[----:B------:R-:W4:Y:S01]  /*1ceb0*/  LDC.64 R20, c[0x0][0x640] ;  /* 0x00019000ff147b82 */ /* 0x000f220000000a00 */
[----:B------:R-:W-:Y:S01]  /*1cec0*/  USHF.R.U32.HI UR6, URZ, UR10, UR17 ;  /* 0x0000000a3f067299 */ /* 0x000fe20008011611 */
[----:B--2---:R-:W-:Y:S02]  /*1ced0*/  IMAD.MOV R10, RZ, RZ, -R0 ;  /* 0x000000ffff0a7224 */ /* 0x004fe400078e0a00 */
[----:B-1----:R-:W-:Y:S01]  /*1cee0*/  IMAD.MOV.U32 R2, RZ, RZ, R11 ;  /* 0x000000ffff027224 */ /* 0x002fe200078e000b */
[----:B------:R-:W-:Y:S01]  /*1cef0*/  IADD3 R5, P0, RZ, -UR42, RZ ;  /* 0x8000002aff057c10 */ /* 0x000fe2000ff1e0ff */
[----:B---3--:R-:W-:Y:S02]  /*1cf00*/  IMAD R17, R9, R10, R8 ;  /* 0x0000000a09117224 */ /* 0x008fe400078e0208 */
[----:B------:R-:W1:Y:S02]  /*1cf10*/  LDC R4, c[0x0][0x618] ;  /* 0x00018600ff047b82 */ /* 0x000e640000000800 */
[----:B------:R-:W-:Y:S01]  /*1cf20*/  IMAD.X R3, RZ, RZ, ~UR6, P0 ;  /* 0x80000006ff037e24 */ /* 0x000fe200080e06ff */
[----:B------:R-:W-:-:S03]  /*1cf30*/  ULDC UR6, c[0x0][0x154] ;  /* 0x0000550000067ab9 */ /* 0x000fc60000000800 */
[-C--:B0-----:R-:W-:Y:S02]  /*1cf40*/  IMAD R0, R3, R6.reuse, RZ ;  /* 0x0000000603007224 */ /* 0x081fe400078e02ff */
[----:B------:R-:W0:Y:S01]  /*1cf50*/  LDC R14, c[0x0][0x608] ;  /* 0x00018200ff0e7b82 */ /* 0x000e220000000800 */
[----:B------:R-:W-:Y:S02]  /*1cf60*/  IMAD.MOV.U32 R3, RZ, RZ, R13 ;  /* 0x000000ffff037224 */ /* 0x000fe400078e000d */
[----:B------:R-:W-:-:S05]  /*1cf70*/  IMAD.WIDE.U32 R2, R5, R6, R2 ;  /* 0x0000000605027225 */ /* 0x000fca00078e0002 */
[----:B------:R-:W2:Y:S01]  /*1cf80*/  LDC R18, c[0x0][0x658] ;  /* 0x00019600ff127b82 */ /* 0x000ea20000000800 */
[----:B------:R-:W-:Y:S01]  /*1cf90*/  IMAD R5, R5, R7, R0 ;  /* 0x0000000705057224 */ /* 0x000fe200078e0200 */
[----:B------:R-:W-:Y:S01]  /*1cfa0*/  I2FP.F32.U32 R0, R12 ;  /* 0x0000000c00007245 */ /* 0x000fe20000201000 */
[----:B------:R-:W-:Y:S01]  /*1cfb0*/  IMAD.MOV.U32 R7, RZ, RZ, 0x1 ;  /* 0x00000001ff077424 */ /* 0x000fe200078e00ff */
[----:B----4-:R-:W-:Y:S01]  /*1cfc0*/  ISETP.NE.U32.AND P0, PT, R20, RZ, PT ;  /* 0x000000ff1400720c */ /* 0x010fe20003f05070 */
[----:B------:R-:W-:Y:S02]  /*1cfd0*/  IMAD.IADD R3, R3, 0x1, R5 ;  /* 0x0000000103037824 */ /* 0x000fe400078e0205 */
[----:B------:R-:W-:Y:S01]  /*1cfe0*/  FMUL R0, R0, UR6 ;  /* 0x0000000600007c20 */ /* 0x000fe20008400000 */
[----:B------:R-:W3:Y:S01]  /*1cff0*/  LDC R15, c[0x0][0x148] ;  /* 0x00005200ff0f7b82 */ /* 0x000ee20000000800 */
[----:B------:R-:W-:Y:S01]  /*1d000*/  ISETP.NE.AND.EX P0, PT, R21, RZ, PT, P0 ;  /* 0x000000ff1500720c */ /* 0x000fe20003f05300 */
[----:B------:R-:W-:Y:S01]  /*1d010*/  IMAD.MOV.U32 R5, RZ, RZ, -0x1 ;  /* 0xffffffffff057424 */ /* 0x000fe200078e00ff */
[-CC-:B-1----:R-:W-:Y:S01]  /*1d020*/  SHF.R.U64 R10, R2, R4.reuse, R3.reuse ;  /* 0x00000004020a7219 */ /* 0x182fe20000001203 */
[----:B------:R1:W4:Y:S01]  /*1d030*/  F2I.U32.TRUNC.NTZ R13, R0 ;  /* 0x00000000000d7305 */ /* 0x000322000020f000 */
[----:B------:R-:W-:-:S03]  /*1d040*/  SHF.R.U32.HI R3, RZ, R4, R3 ;  /* 0x00000004ff037219 */ /* 0x000fc60000011603 */
[----:B------:R-:W1:Y:S01]  /*1d050*/  LDC R16, c[0x0][0x600] ;  /* 0x00018000ff107b82 */ /* 0x000e620000000800 */
[-CC-:B0-----:R-:W-:Y:S02]  /*1d060*/  SHF.R.U64 R8, R10, R14.reuse, R3.reuse ;  /* 0x0000000e0a087219 */ /* 0x181fe40000001203 */
[----:B------:R-:W-:-:S05]  /*1d070*/  SHF.R.U32.HI R3, RZ, R14, R3 ;  /* 0x0000000eff037219 */ /* 0x000fca0000011603 */
[----:B------:R-:W0:Y:S01]  /*1d080*/  LDC R22, c[0x0][0x648] ;  /* 0x00019200ff167b82 */ /* 0x000e220000000800 */
[-CC-:B--2---:R-:W-:Y:S02]  /*1d090*/  SHF.R.U64 R11, R8, R18.reuse, R3.reuse ;  /* 0x00000012080b7219 */ /* 0x184fe40000001203 */
[-C--:B------:R-:W-:Y:S02]  /*1d0a0*/  SHF.L.U32 R5, R5, R18.reuse, RZ ;  /* 0x0000001205057219 */ /* 0x080fe400000006ff */
[-C--:B------:R-:W-:Y:S01]  /*1d0b0*/  SHF.R.U32.HI R3, RZ, R18.reuse, R3 ;  /* 0x00000012ff037219 */ /* 0x080fe20000011603 */
[----:B------:R-:W-:Y:S01]  /*1d0c0*/  IMAD.MOV.U32 R2, RZ, RZ, R11 ;  /* 0x000000ffff027224 */ /* 0x000fe200078e000b */
[----:B------:R-:W-:Y:S01]  /*1d0d0*/  SHF.L.U32 R40, R7, R18, RZ ;  /* 0x0000001207287219 */ /* 0x000fe200000006ff */
[----:B------:R-:W2:Y:S01]  /*1d0e0*/  LDC R23, c[0x0][0x638] ;  /* 0x00018e00ff177b82 */ /* 0x000ea20000000800 */
[----:B------:R-:W-:-:S07]  /*1d0f0*/  LOP3.LUT R19, RZ, R5, RZ, 0x33, !PT ;  /* 0x00000005ff137212 */ /* 0x000fce00078e33ff */
[----:B------:R-:W0:Y:S01]  /*1d100*/  LDC R24, c[0x0][0x610] ;  /* 0x00018400ff187b82 */ /* 0x000e220000000800 */
[----:B----4-:R-:W-:Y:S05]  /*1d110*/  @!P0 BRA `(.L_x_491) ;  /* 0x0000000000288947 */ /* 0x010fea0003800000 */
[----:B-1----:R-:W1:Y:S02]  /*1d120*/  LDC R0, c[0x0][0x64c] ;  /* 0x00019300ff007b82 */ /* 0x002e640000000800 */
[----:B-1----:R-:W-:-:S05]  /*1d130*/  IADD3 R7, P0, R11, R0, RZ ;  /* 0x000000000b077210 */ /* 0x002fca0007f1e0ff */
        /* <DEDUP_REMOVED lines=8> */
.L_x_491:
[----:B01----:R-:W-:Y:S01]  /*1d1c0*/  SHF.R.U64 R0, R2, R22, R3 ;  /* 0x0000001602007219 */ /* 0x003fe20000001203 */
[----:B------:R-:W-:Y:S01]  /*1d1d0*/  VIADD R5, R16, 0xffffffff ;  /* 0xffffffff10057836 */ /* 0x000fe20000000000 */
[----:B------:R-:W-:Y:S01]  /*1d1e0*/  LOP3.LUT R3, R8, R19, RZ, 0xc0, !PT ;  /* 0x0000001308037212 */ /* 0x000fe200078ec0ff */
[----:B------:R-:W-:Y:S02]  /*1d1f0*/  IMAD.MOV R13, RZ, RZ, -R13 ;  /* 0x000000ffff0d7224 */ /* 0x000fe400078e0a0d */
[----:B------:R-:W-:Y:S02]  /*1d200*/  IMAD.MOV R2, RZ, RZ, -R0 ;  /* 0x000000ffff027224 */ /* 0x000fe400078e0a00 */
[----:B------:R-:W-:Y:S01]  /*1d210*/  IMAD R40, R40, R0, R3 ;  /* 0x0000000028287224 */ /* 0x000fe200078e0203 */
[----:B------:R-:W-:Y:S01]  /*1d220*/  LOP3.LUT R3, R10, R5, RZ, 0xc0, !PT ;  /* 0x000000050a037212 */ /* 0x000fe200078ec0ff */
[----:B---3--:R-:W-:Y:S02]  /*1d230*/  @P4 IMAD R17, R15, R13, R12 ;  /* 0x0000000d0f114224 */ /* 0x008fe400078e020c */
[----:B--2---:R-:W-:-:S02]  /*1d240*/  IMAD R0, R2, R23, R11 ;  /* 0x0000001702007224 */ /* 0x004fc400078e020b */
[----:B------:R-:W-:Y:S02]  /*1d250*/  IMAD.MOV.U32 R2, RZ, RZ, 0x1 ;  /* 0x00000001ff027424 */ /* 0x000fe400078e00ff */
[----:B------:R-:W-:Y:S02]  /*1d260*/  IMAD R40, R40, R24, R17 ;  /* 0x0000001828287224 */ /* 0x000fe400078e0211 */
[----:B------:R-:W-:Y:S01]  /*1d270*/  IMAD R3, R0, R16, R3 ;  /* 0x0000001000037224 */ /* 0x000fe200078e0203 */
[----:B------:R-:W-:-:S04]  /*1d280*/  PRMT R0, R2, 0x7610, R0 ;  /* 0x0000761002007816 */ /* 0x000fc80000000000 */
[----:B------:R-:W-:Y:S02]  /*1d290*/  SEL R2, R3, R40, !P4 ;  /* 0x0000002803027207 */ /* 0x000fe40006000000 */
[----:B------:R-:W-:-:S03]  /*1d2a0*/  SEL R40, R40, R3, !P4 ;  /* 0x0000000328287207 */ /* 0x000fc60006000000 */
[----:B------:R2:W-:Y:S04]  /*1d2b0*/  STL [R1+0x368], R2 ;  /* 0x0003680201007387 */ /* 0x0005e80000100800 */
.L_x_489:
[----:B------:R3:W-:Y:S01]  /*1d2c0*/  STL [R1+0x36c], R40 ;  /* 0x00036c2801007387 */ /* 0x0007e20000100800 */
[----:B------:R-:W-:-:S13]  /*1d2d0*/  LOP3.LUT P0, RZ, R0, 0xff, RZ, 0xc0, !PT ;  /* 0x000000ff00ff7812 */ /* 0x000fda000780c0ff */
[----:B---3--:R-:W-:Y:S05]  /*1d2e0*/  @P0 BRA `(.L_x_492) ;  /* 0xfffffe4000680947 */ /* 0x008fea000383ffff */
[----:B------:R-:W-:Y:S05]  /*1d2f0*/  EXIT ;  /* 0x000000000000794d */ /* 0x000fea0003800000 */
.L_x_8:
[----:B0-----:R-:W2:Y:S01]  /*1d300*/  LDL R16, [R1+0x364] ;  /* 0x0003640001107983 */ /* 0x001ea20000100800 */
[----:B------:R-:W-:-:S03]  /*1d310*/  ULDC.64 UR4, c[0x0][0x650] ;  /* 0x0001940000047ab9 */ /* 0x000fc60000000a00 */
[----:B------:R-:W3:Y:S01]  /*1d320*/  LDL R20, [R1+0x360] ;  /* 0x0003600001147983 */ /* 0x000ee20000100800 */
[----:B------:R-:W-:Y:S01]  /*1d330*/  PRMT R0, RZ, 0x7610, R0 ;  /* 0x00007610ff007816 */ /* 0x000fe20000000000 */
[----:B------:R-:W-:Y:S02]  /*1d340*/  IMAD.MOV.U32 R4, RZ, RZ, -0x1 ;  /* 0xffffffffff047424 */ /* 0x000fe400078e00ff */
[----:B------:R-:W-:Y:S02]  /*1d350*/  IMAD.MOV.U32 R5, RZ, RZ, -0x1 ;  /* 0xffffffffff057424 */ /* 0x000fe400078e00ff */
[----:B------:R-:W-:Y:S01]  /*1d360*/  IMAD.MOV.U32 R10, RZ, RZ, -0x1 ;  /* 0xffffffffff0a7424 */ /* 0x000fe200078e00ff */
[----:B--2---:R-:W-:-:S04]  /*1d370*/  ISETP.GE.U32.AND P0, PT, R16, UR4, PT ;  /* 0x0000000410007c0c */ /* 0x004fc8000bf06070 */
[----:B---3--:R-:W-:-:S13]  /*1d380*/  ISETP.GE.U32.AND.EX P0, PT, R20, UR5, PT, P0 ;  /* 0x0000000514007c0c */ /* 0x008fda000bf06100 */
[----:B------:R-:W-:Y:S05]  /*1d390*/  @P0 BRA `(.L_x_493) ;  /* 0x0000000400300947 */ /* 0x000fea0003800000 */
[----:B------:R-:W0:Y:S01]  /*1d3a0*/  LDC.64 R14, c[0x0][0x628] ;  /* 0x00018a00ff0e7b82 */ /* 0x000e220000000a00 */
[----:B------:R-:W-:Y:S02]  /*1d3b0*/  IMAD.MOV.U32 R8, RZ, RZ, R16 ;  /* 0x000000ffff087224 */ /* 0x000fe400078e0010 */
[----:B------:R-:W-:-:S05]  /*1d3c0*/  IMAD.MOV.U32 R9, RZ, RZ, R20 ;  /* 0x000000ffff097224 */ /* 0x000fca00078e0014 */
[----:B------:R-:W1:Y:S08]  /*1d3d0*/  LDC R10, c[0x0][0x630] ;  /* 0x00018c00ff0a7b82 */ /* 0x000e700000000800 */
[----:B------:R-:W2:Y:S01]  /*1d3e0*/  LDC.64 R18, c[0x0][0x620] ;  /* 0x00018800ff127b82 */ /* 0x000ea20000000a00 */
[----:B0-----:R-:W-:-:S04]  /*1d3f0*/  ISETP.NE.U32.AND P0, PT, R14, RZ, PT ;  /* 0x000000ff0e00720c */ /* 0x001fc80003f05070 */
[----:B------:R-:W-:-:S13]  /*1d400*/  ISETP.NE.AND.EX P0, PT, R15, RZ, PT, P0 ;  /* 0x000000ff0f00720c */ /* 0x000fda0003f05300 */
[----:B-12---:R-:W-:Y:S05]  /*1d410*/  @!P0 BRA `(.L_x_494) ;  /* 0x0000000000288947 */ /* 0x006fea0003800000 */
[----:B------:R-:W0:Y:S02]  /*1d420*/  LDC R0, c[0x0][0x634] ;  /* 0x00018d00ff007b82 */ /* 0x000e240000000800 */
[----:B0-----:R-:W-:-:S05]  /*1d430*/  IADD3 R9, P0, R16, R0, RZ ;  /* 0x0000000010097210 */ /* 0x001fca0007f1e0ff */
        /* <DEDUP_REMOVED lines=8> */
.L_x_494:
[----:B------:R-:W0:Y:S01]  /*1d4c0*/  LDC.64 R22, c[0x0][0x640] ;  /* 0x00019000ff167b82 */ /* 0x000e220000000a00 */
[-CC-:B------:R-:W-:Y:S01]  /*1d4d0*/  SHF.R.U64 R14, R8, R10.reuse, R9.reuse ;  /* 0x0000000a080e7219 */ /* 0x180fe20000001209 */
[----:B------:R-:W-:Y:S01]  /*1d4e0*/  IMAD.MOV.U32 R4, RZ, RZ, R16 ;  /* 0x000000ffff047224 */ /* 0x000fe200078e0010 */
[----:B------:R-:W-:Y:S02]  /*1d4f0*/  SHF.R.U32.HI R0, RZ, R10, R9 ;  /* 0x0000000aff007219 */ /* 0x000fe40000011609 */
[----:B------:R-:W-:-:S03]  /*1d500*/  IADD3 R7, P0, RZ, -R14, RZ ;  /* 0x8000000eff077210 */ /* 0x000fc60007f1e0ff */
[----:B------:R-:W1:Y:S02]  /*1d510*/  LDC R6, c[0x0][0x618] ;  /* 0x00018600ff067b82 */ /* 0x000e640000000800 */
[----:B------:R-:W-:-:S04]  /*1d520*/  IMAD.X R5, RZ, RZ, ~R0, P0 ;  /* 0x000000ffff057224 */ /* 0x000fc800000e0e00 */
[-C--:B------:R-:W-:Y:S02]  /*1d530*/  IMAD R0, R5, R18.reuse, RZ ;  /* 0x0000001205007224 */ /* 0x080fe400078e02ff */
[----:B------:R-:W2:Y:S01]  /*1d540*/  LDC R8, c[0x0][0x608] ;  /* 0x00018200ff087b82 */ /* 0x000ea20000000800 */
[----:B------:R-:W-:Y:S02]  /*1d550*/  IMAD.MOV.U32 R5, RZ, RZ, R20 ;  /* 0x000000ffff057224 */ /* 0x000fe400078e0014 */
[----:B------:R-:W-:-:S05]  /*1d560*/  IMAD.WIDE.U32 R4, R7, R18, R4 ;  /* 0x0000001207047225 */ /* 0x000fca00078e0004 */
[----:B------:R-:W3:Y:S01]  /*1d570*/  LDC R21, c[0x0][0x658] ;  /* 0x00019600ff157b82 */ /* 0x000ee20000000800 */
[----:B------:R-:W-:Y:S01]  /*1d580*/  IMAD R7, R7, R19, R0 ;  /* 0x0000001307077224 */ /* 0x000fe200078e0200 */
[----:B0-----:R-:W-:-:S03]  /*1d590*/  ISETP.NE.U32.AND P0, PT, R22, RZ, PT ;  /* 0x000000ff1600720c */ /* 0x001fc60003f05070 */
[----:B------:R-:W-:Y:S01]  /*1d5a0*/  IMAD.IADD R5, R5, 0x1, R7 ;  /* 0x0000000105057824 */ /* 0x000fe200078e0207 */
[----:B------:R-:W-:Y:S02]  /*1d5b0*/  ISETP.NE.AND.EX P0, PT, R23, RZ, PT, P0 ;  /* 0x000000ff1700720c */ /* 0x000fe40003f05300 */
[----:B------:R-:W0:Y:S02]  /*1d5c0*/  LDC R18, c[0x0][0x600] ;  /* 0x00018000ff127b82 */ /* 0x000e240000000800 */
[-CC-:B-1----:R-:W-:Y:S01]  /*1d5d0*/  SHF.R.U64 R10, R4, R6.reuse, R5.reuse ;  /* 0x00000006040a7219 */ /* 0x182fe20000001205 */
[----:B------:R-:W-:Y:S01]  /*1d5e0*/  IMAD.MOV.U32 R4, RZ, RZ, -0x1 ;  /* 0xffffffffff047424 */ /* 0x000fe200078e00ff */
[----:B------:R-:W-:-:S04]  /*1d5f0*/  SHF.R.U32.HI R5, RZ, R6, R5 ;  /* 0x00000006ff057219 */ /* 0x000fc80000011605 */
[----:B------:R-:W1:Y:S01]  /*1d600*/  LDC R19, c[0x0][0x648] ;  /* 0x00019200ff137b82 */ /* 0x000e620000000800 */
[-CC-:B--2---:R-:W-:Y:S02]  /*1d610*/  SHF.R.U64 R17, R10, R8.reuse, R5.reuse ;  /* 0x000000080a117219 */ /* 0x184fe40000001205 */
[----:B------:R-:W-:-:S05]  /*1d620*/  SHF.R.U32.HI R0, RZ, R8, R5 ;  /* 0x00000008ff007219 */ /* 0x000fca0000011605 */
[----:B------:R-:W2:Y:S01]  /*1d630*/  LDC R20, c[0x0][0x638] ;  /* 0x00018e00ff147b82 */ /* 0x000ea20000000800 */
[-C--:B---3--:R-:W-:Y:S02]  /*1d640*/  SHF.L.U32 R4, R4, R21.reuse, RZ ;  /* 0x0000001504047219 */ /* 0x088fe400000006ff */
[-CC-:B------:R-:W-:Y:S02]  /*1d650*/  SHF.R.U64 R16, R17, R21.reuse, R0.reuse ;  /* 0x0000001511107219 */ /* 0x180fe40000001200 */
[----:B------:R-:W-:Y:S01]  /*1d660*/  SHF.R.U32.HI R5, RZ, R21, R0 ;  /* 0x00000015ff057219 */ /* 0x000fe20000011600 */
[----:B------:R-:W-:Y:S01]  /*1d670*/  IMAD.MOV.U32 R0, RZ, RZ, 0x1 ;  /* 0x00000001ff007424 */ /* 0x000fe200078e00ff */
[----:B------:R-:W-:Y:S01]  /*1d680*/  LOP3.LUT R24, RZ, R4, RZ, 0x33, !PT ;  /* 0x00000004ff187212 */ /* 0x000fe200078e33ff */
[----:B------:R-:W3:Y:S01]  /*1d690*/  LDC R25, c[0x0][0x610] ;  /* 0x00018400ff197b82 */ /* 0x000ee20000000800 */
[----:B------:R-:W-:Y:S01]  /*1d6a0*/  IMAD.MOV.U32 R4, RZ, RZ, R16 ;  /* 0x000000ffff047224 */ /* 0x000fe200078e0010 */
[----:B------:R-:W-:Y:S06]  /*1d6b0*/  @!P0 BRA `(.L_x_495) ;  /* 0x0000000000288947 */ /* 0x000fec0003800000 */
        /* <DEDUP_REMOVED lines=10> */
.L_x_495:
[----:B-1----:R-:W-:Y:S01]  /*1d760*/  SHF.R.U64 R3, R4, R19, R5 ;  /* 0x0000001304037219 */ /* 0x002fe20000001205 */
[----:B0-----:R-:W-:Y:S01]  /*1d770*/  VIADD R7, R18, 0xffffffff ;  /* 0xffffffff12077836 */ /* 0x001fe20000000000 */
[----:B------:R-:W-:Y:S01]  /*1d780*/  SHF.L.U32 R4, R0, R21, RZ ;  /* 0x0000001500047219 */ /* 0x000fe200000006ff */
[----:B------:R-:W-:Y:S01]  /*1d790*/  @P4 IMAD R11, R13, R12, R2 ;  /* 0x0000000c0d0b4224 */ /* 0x000fe200078e0202 */
[----:B------:R-:W-:Y:S01]  /*1d7a0*/  LOP3.LUT R0, R17, R24, RZ, 0xc0, !PT ;  /* 0x0000001811007212 */ /* 0x000fe200078ec0ff */
[----:B------:R-:W-:Y:S02]  /*1d7b0*/  IMAD.MOV R5, RZ, RZ, -R3 ;  /* 0x000000ffff057224 */ /* 0x000fe400078e0a03 */
[----:B------:R-:W-:Y:S02]  /*1d7c0*/  IMAD.MOV.U32 R2, RZ, RZ, 0x1 ;  /* 0x00000001ff027424 */ /* 0x000fe400078e00ff */
[----:B------:R-:W-:Y:S01]  /*1d7d0*/  IMAD R4, R4, R3, R0 ;  /* 0x0000000304047224 */ /* 0x000fe200078e0200 */
[----:B------:R-:W-:Y:S01]  /*1d7e0*/  LOP3.LUT R3, R10, R7, RZ, 0xc0, !PT ;  /* 0x000000070a037212 */ /* 0x000fe200078ec0ff */
[----:B--2---:R-:W-:-:S02]  /*1d7f0*/  IMAD R0, R5, R20, R16 ;  /* 0x0000001405007224 */ /* 0x004fc400078e0210 */
[----:B---3--:R-:W-:Y:S02]  /*1d800*/  IMAD R4, R4, R25, R11 ;  /* 0x0000001904047224 */ /* 0x008fe400078e020b */
[----:B------:R-:W-:Y:S01]  /*1d810*/  IMAD R3, R0, R18, R3 ;  /* 0x0000001200037224 */ /* 0x000fe200078e0203 */
[----:B------:R-:W-:Y:S01]  /*1d820*/  PRMT R0, R2, 0x7610, R0 ;  /* 0x0000761002007816 */ /* 0x000fe20000000000 */
[----:B------:R-:W-:-:S03]  /*1d830*/  IMAD.MOV.U32 R10, RZ, RZ, R14 ;  /* 0x000000ffff0a7224 */ /* 0x000fc600078e000e */
[----:B------:R-:W-:Y:S02]  /*1d840*/  SEL R5, R3, R4, !P4 ;  /* 0x0000000403057207 */ /* 0x000fe40006000000 */
[----:B------:R-:W-:-:S07]  /*1d850*/  SEL R4, R4, R3, !P4 ;  /* 0x0000000304047207 */ /* 0x000fce0006000000 */
.L_x_493:
[----:B------:R-:W-:-:S08]  /*1d860*/  NOP ;  /* 0x0000000000007918 */ /* 0x000fd00000000000 */
[----:B------:R-:W0:-:S00]  /*1d870*/  USETMAXREG.DEALLOC.CTAPOOL 0x18 ;  /* 0x00000018000079c8 */ /* 0x000e0000080e0500 */
[----:B------:R-:W-:-:S13]  /*1d880*/  ISETP.NE.AND P0, PT, RZ, UR6, PT ;  /* 0x00000006ff007c0c */ /* 0x000fda000bf05270 */
[----:B------:R-:W-:Y:S05]  /*1d890*/  @P0 EXIT ;  /* 0x000000000000094d */ /* 0x000fea0003800000 */
[----:B0-----:R-:W-:Y:S01]  /*1d8a0*/  LOP3.LUT P0, RZ, R0, 0xff, RZ, 0xc0, !PT ;  /* 0x000000ff00ff7812 */ /* 0x001fe2000780c0ff */
[----:B------:R-:W-:Y:S02]  /*1d8b0*/  IMAD.MOV.U32 R6, RZ, RZ, 0x1 ;  /* 0x00000001ff067424 */ /* 0x000fe400078e00ff */
[----:B------:R-:W-:-:S10]  /*1d8c0*/  IMAD.MOV.U32 R7, RZ, RZ, RZ ;  /* 0x000000ffff077224 */ /* 0x000fd400078e00ff */
[----:B------:R-:W-:Y:S05]  /*1d8d0*/  @!P0 BRA `(.L_x_496) ;  /* 0x0000000c004c8947 */ /* 0x000fea0003800000 */
[----:B------:R-:W0:Y:S01]  /*1d8e0*/  LDC R0, c[0x0][0x28c] ;  /* 0x0000a300ff007b82 */ /* 0x000e220000000800 */
[----:B------:R-:W1:Y:S01]  /*1d8f0*/  S2R R14, SR_CgaCtaId ;  /* 0x00000000000e7919 */ /* 0x000e620000008800 */
[----:B------:R-:W-:Y:S01]  /*1d900*/  ULDC UR8, c[0x0][0xc] ;  /* 0x0000030000087ab9 */ /* 0x000fe20000000800 */
[----:B------:R-:W-:Y:S01]  /*1d910*/  ULDC UR9, c[0x0][0x10] ;  /* 0x0000040000097ab9 */ /* 0x000fe20000000800 */
[----:B------:R-:W-:Y:S01]  /*1d920*/  ULDC UR5, c[0x0][0x658] ;  /* 0x0001960000057ab9 */ /* 0x000fe20000000800 */
[----:B------:R-:W-:Y:S01]  /*1d930*/  UMOV UR6, 0xffffffff ;  /* 0xffffffff00067882 */ /* 0x000fe20000000000 */
[----:B------:R-:W-:Y:S01]  /*1d940*/  UMOV UR10, 0x1 ;  /* 0x00000001000a7882 */ /* 0x000fe20000000000 */
[----:B------:R-:W-:Y:S01]  /*1d950*/  UIMAD.WIDE.U32 UR8, UR8, UR9, URZ ;  /* 0x00000009080872a5 */ /* 0x000fe2000f8e003f */
[----:B------:R-:W-:Y:S01]  /*1d960*/  BSSY B0, `(.L_x_496) ;  /* 0x00000ca000007945 */ /* 0x000fe20003800000 */
[----:B------:R-:W-:Y:S01]  /*1d970*/  USHF.L.U32 UR6, UR6, UR5, URZ ;  /* 0x0000000506067299 */ /* 0x000fe2000800063f */
[----:B------:R-:W-:Y:S01]  /*1d980*/  IMAD.MOV.U32 R9, RZ, RZ, 0x1 ;  /* 0x00000001ff097424 */ /* 0x000fe200078e00ff */
[----:B------:R-:W-:Y:S01]  /*1d990*/  USHF.L.U32 UR19, UR10, UR5, URZ ;  /* 0x000000050a137299 */ /* 0x000fe2000800063f */
[----:B------:R-:W-:Y:S01]  /*1d9a0*/  IMAD.MOV.U32 R6, RZ, RZ, 0x1 ;  /* 0x00000001ff067424 */ /* 0x000fe200078e00ff */
[----:B------:R-:W-:Y:S01]  /*1d9b0*/  ULDC UR4, c[0x0][0x600] ;  /* 0x0001800000047ab9 */ /* 0x000fe20000000800 */
[----:B------:R-:W-:Y:S01]  /*1d9c0*/  ULDC UR5, c[0x0][0x14] ;  /* 0x0000050000057ab9 */ /* 0x000fe20000000800 */
[----:B------:R-:W-:Y:S01]  /*1d9d0*/  IMAD.MOV.U32 R7, RZ, RZ, RZ ;  /* 0x000000ffff077224 */ /* 0x000fe200078e00ff */
[----:B------:R-:W-:-:S02]  /*1d9e0*/  UIMAD.WIDE.U32 UR22, UR8, UR5, URZ ;  /* 0x00000005081672a5 */ /* 0x000fc4000f8e003f */
[----:B------:R-:W-:Y:S02]  /*1d9f0*/  UIMAD UR13, UR9, UR5, URZ ;  /* 0x00000005090d72a4 */ /* 0x000fe4000f8e023f */
[----:B------:R-:W-:Y:S02]  /*1da00*/  ULOP3.LUT UR21, UR7, 0x2, URZ, 0xfc, !UPT ;  /* 0x0000000207157892 */ /* 0x000fe4000f8efc3f */
[----:B------:R-:W-:Y:S01]  /*1da10*/  UIADD3 UR4, UR4, -0x1, URZ ;  /* 0xffffffff04047890 */ /* 0x000fe2000fffe03f */
[----:B0-----:R-:W-:Y:S01]  /*1da20*/  VIADD R0, R0, 0x1f ;  /* 0x0000001f00007836 */ /* 0x001fe20000000000 */
[----:B------:R-:W-:Y:S02]  /*1da30*/  ULOP3.LUT UR18, URZ, UR6, URZ, 0x33, !UPT ;  /* 0x000000063f127292 */ /* 0x000fe4000f8e333f */
[----:B------:R-:W-:Y:S02]  /*1da40*/  UIADD3 UR13, UR23, UR13, URZ ;  /* 0x0000000d170d7290 */ /* 0x000fe4000fffe03f */
[----:B------:R-:W-:Y:S01]  /*1da50*/  SHF.R.S32.HI R3, RZ, 0x1f, R0 ;  /* 0x0000001fff037819 */ /* 0x000fe20000011400 */
[----:B------:R-:W-:-:S03]  /*1da60*/  ULDC.64 UR24, c[0x0][0x198] ;  /* 0x0000660000187ab9 */ /* 0x000fc60000000a00 */
[----:B------:R-:W-:Y:S02]  /*1da70*/  LEA.HI R0, R3, R0, RZ, 0x5 ;  /* 0x0000000003007211 */ /* 0x000fe400078f28ff */
[----:B-1----:R-:W-:Y:S02]  /*1da80*/  LOP3.LUT R14, R14, 0x1, RZ, 0xc0, !PT ;  /* 0x000000010e0e7812 */ /* 0x002fe400078ec0ff */
[----:B------:R-:W-:-:S05]  /*1da90*/  SHF.R.S32.HI R0, RZ, 0x5, R0 ;  /* 0x00000005ff007819 */ /* 0x000fca0000011400 */
[----:B------:R-:W-:-:S07]  /*1daa0*/  VIADD R16, R0, 0x1 ;  /* 0x0000000100107836 */ /* 0x000fce0000000000 */
.L_x_507:
[----:B------:R-:W-:-:S03]  /*1dab0*/  UMOV UR5, 0xffffffff ;  /* 0xffffffff00057882 */ /* 0x000fc60000000000 */
[----:B------:R-:W-:Y:S05]  /*1dac0*/  BRA.DIV UR5, `(.L_x_497) ;  /* 0x0000001605587947 */ /* 0x000fea000b800000 */
[----:B------:R-:W-:-:S13]  /*1dad0*/  ELECT P0, URZ, PT ;  /* 0x00000000003f782f */ /* 0x000fda0003800000 */
.L_x_529:
[----:B------:R-:W0:Y:S01]  /*1dae0*/  LDC R2, c[0x0][0x28c] ;  /* 0x0000a300ff027b82 */ /* 0x000e220000000800 */
[----:B------:R-:W-:Y:S01]  /*1daf0*/  BSSY B1, `(.L_x_498) ;  /* 0x000003a000017945 */ /* 0x000fe20003800000 */
[----:B0-----:R-:W-:-:S13]  /*1db00*/  ISETP.LT.OR P0, PT, R2, 0x1, !P0 ;  /* 0x000000010200780c */ /* 0x001fda0004701670 */
[----:B------:R-:W-:Y:S05]  /*1db10*/  @P0 BRA `(.L_x_499) ;  /* 0x0000000000dc0947 */ /* 0x000fea0003800000 */
[----:B------:R-:W-:Y:S02]  /*1db20*/  IMAD R3, R5, 0x2, R14 ;  /* 0x0000000205037824 */ /* 0x000fe400078e020e */
[----:B------:R-:W-:Y:S02]  /*1db30*/  IMAD.SHL.U32 R2, R4, 0x100, RZ ;  /* 0x0000010004027824 */ /* 0x000fe400078e00ff */
[----:B------:R-:W-:Y:S02]  /*1db40*/  IMAD R3, R3, 0x70, RZ ;  /* 0x0000007003037824 */ /* 0x000fe400078e02ff */
[----:B------:R-:W-:Y:S02]  /*1db50*/  IMAD.MOV.U32 R15, RZ, RZ, RZ ;  /* 0x000000ffff0f7224 */ /* 0x000fe400078e00ff */
[----:B------:R-:W-:Y:S02]  /*1db60*/  IMAD.MOV.U32 R4, RZ, RZ, R16 ;  /* 0x000000ffff047224 */ /* 0x000fe400078e0010 */
[----:B------:R-:W-:-:S02]  /*1db70*/  IMAD.MOV.U32 R5, RZ, RZ, R6 ;  /* 0x000000ffff057224 */ /* 0x000fc400078e0006 */
[----:B------:R-:W-:-:S07]  /*1db80*/  IMAD.MOV.U32 R11, RZ, RZ, R7 ;  /* 0x000000ffff0b7224 */ /* 0x000fce00078e0007 */
.L_x_502:
[----:B------:R-:W0:Y:S01]  /*1db90*/  S2R R13, SR_CgaCtaId ;  /* 0x00000000000d7919 */ /* 0x000e220000008800 */
[----:B------:R-:W-:Y:S02]  /*1dba0*/  MOV R8, 0x400 ;  /* 0x0000040000087802 */ /* 0x000fe40000000f00 */
[----:B------:R-:W-:Y:S02]  /*1dbb0*/  SHF.L.U32 R12, R5, 0x1f, RZ ;  /* 0x0000001f050c7819 */ /* 0x000fe400000006ff */
[----:B0-----:R-:W-:-:S05]  /*1dbc0*/  LEA R8, R13, R8, 0x18 ;  /* 0x000000080d087211 */ /* 0x001fca00078ec0ff */
[----:B------:R-:W-:-:S04]  /*1dbd0*/  IMAD R13, R11, 0x8, R8 ;  /* 0x000000080b0d7824 */ /* 0x000fc800078e0208 */
[----:B------:R-:W0:Y:S02]  /*1dbe0*/  SYNCS.PHASECHK.TRANS64.TRYWAIT P0, [R13+URZ+0x78], R12 ;  /* 0x0000780c0d0075a7 */ /* 0x000e24000800017f */
[----:B0-----:R-:W-:Y:S05]  /*1dbf0*/  @!P0 BRA `(.L_x_500) ;  /* 0x00000014002c8947 */ /* 0x001fea0003800000 */
.L_x_530:
[----:B------:R-:W1:Y:S01]  /*1dc00*/  S2R R17, SR_TID.X ;  /* 0x0000000000117919 */ /* 0x000e620000002100 */
[----:B------:R-:W-:-:S04]  /*1dc10*/  UPRMT UR5, UR21, 0x9910, URZ ;  /* 0x0000991015057896 */ /* 0x000fc8000800003f */
[----:B------:R-:W-:Y:S01]  /*1dc20*/  UISETP.NE.AND UP0, UPT, UR5, 0x2, UPT ;  /* 0x000000020500788c */ /* 0x000fe2000bf05270 */
[----:B-1----:R-:W-:-:S13]  /*1dc30*/  LOP3.LUT P0, RZ, R17, 0x7f, RZ, 0xc0, !PT ;  /* 0x0000007f11ff7812 */ /* 0x002fda000780c0ff */
[----:B0-----:R-:W0:Y:S02]  /*1dc40*/  @!P0 LDC R12, c[0x0][0x500] ;  /* 0x00014000ff0c8b82 */ /* 0x001e240000000800 */
[----:B0-----:R0:W-:Y:S01]  /*1dc50*/  @!P0 SYNCS.ARRIVE.TRANS64 RZ, [R13+URZ], R12 ;  /* 0x0000000c0dff89a7 */ /* 0x0011e2000800003f */
[----:B------:R-:W-:-:S13]  /*1dc60*/  PLOP3.LUT P0, PT, PT, PT, UP0, 0x80, 0x0 ;  /* 0x000000000000781c */ /* 0x000fda0003f0f008 */
[----:B0-----:R-:W-:Y:S05]  /*1dc70*/  @P0 BRA `(.L_x_501) ;  /* 0x0000000000040947 */ /* 0x001fea0003800000 */
[----:B------:R-:W-:Y:S01]  /*1dc80*/  BPT.TRAP 0x1 ;  /* 0x000000040000795c */ /* 0x000fe20000300000 */
.L_x_501:
[----:B------:R-:W-:Y:S01]  /*1dc90*/  R2UR UR9, R13 ;  /* 0x000000000d0972ca */ /* 0x000fe200000e0000 */
[C---:B------:R-:W-:Y:S01]  /*1dca0*/  IMAD R13, R11.reuse, 0x2, R14 ;  /* 0x000000020b0d7824 */ /* 0x040fe200078e020e */
[----:B------:R-:W-:Y:S01]  /*1dcb0*/  UIADD3 UR14, UP0, UR24, 0xf0, URZ ;  /* 0x000000f0180e7890 */ /* 0x000fe2000ff1e03f */
[--C-:B------:R-:W-:Y:S01]  /*1dcc0*/  IMAD R12, R11, 0x2000, R8.reuse ;  /* 0x000020000b0c7824 */ /* 0x100fe200078e0208 */
[----:B------:R-:W-:Y:S01]  /*1dcd0*/  R2UR UR11, R2 ;  /* 0x00000000020b72ca */ /* 0x000fe200000e0000 */
[----:B------:R-:W-:Y:S01]  /*1dce0*/  IMAD R13, R13, 0xe00, R8 ;  /* 0x00000e000d0d7824 */ /* 0x000fe200078e0208 */
[----:B------:R-:W-:Y:S01]  /*1dcf0*/  R2UR UR10, R15 ;  /* 0x000000000f0a72ca */ /* 0x000fe200000e0000 */
[----:B------:R-:W-:Y:S01]  /*1dd00*/  VIADD R4, R4, 0xffffffff ;  /* 0xffffffff04047836 */ /* 0x000fe20000000000 */
[----:B------:R-:W-:Y:S01]  /*1dd10*/  R2UR UR5, R12 ;  /* 0x000000000c0572ca */ /* 0x000fe200000e0000 */
[----:B------:R-:W-:Y:S01]  /*1dd20*/  UIADD3 UR26, UP1, UR24, 0x1f0, URZ ;  /* 0x000001f0181a7890 */ /* 0x000fe2000ff3e03f */
[----:B------:R-:W-:Y:S01]  /*1dd30*/  R2UR UR6, R13 ;  /* 0x000000000d0672ca */ /* 0x000fe200000e0000 */
[----:B------:R-:W-:Y:S01]  /*1dd40*/  UIADD3.X UR15, URZ, UR25, URZ, UP0, !UPT ;  /* 0x000000193f0f7290 */ /* 0x000fe200087fe43f */
[----:B------:R-:W-:Y:S01]  /*1dd50*/  R2UR UR12, R10 ;  /* 0x000000000a0c72ca */ /* 0x000fe200000e0000 */
[----:B------:R-:W-:Y:S01]  /*1dd60*/  VIADD R11, R11, 0x1 ;  /* 0x000000010b0b7836 */ /* 0x000fe20000000000 */
[----:B------:R-:W-:Y:S01]  /*1dd70*/  R2UR UR20, R3 ;  /* 0x00000000031472ca */ /* 0x000fe200000e0000 */
[----:B------:R-:W-:Y:S01]  /*1dd80*/  UIADD3.X UR27, URZ, UR25, URZ, UP1, !UPT ;  /* 0x000000193f1b7290 */ /* 0x000fe20008ffe43f */
[----:B------:R-:W-:Y:S01]  /*1dd90*/  ISETP.GT.AND P1, PT, R4, 0x1, PT ;  /* 0x000000010400780c */ /* 0x000fe20003f24270 */
[----:B------:R-:W-:Y:S01]  /*1dda0*/  UMOV UR16, 0x0 ;  /* 0x0000000000107882 */ /* 0x000fe20000000000 */
[----:B------:R-:W-:Y:S01]  /*1ddb0*/  UMOV UR17, 0x10000000 ;  /* 0x1000000000117882 */ /* 0x000fe20000000000 */
[----:B------:R-:W-:Y:S01]  /*1ddc0*/  ISETP.NE.AND P0, PT, R11, 0xf, PT ;  /* 0x0000000f0b00780c */ /* 0x000fe20003f05270 */
[----:B------:R-:W-:Y:S01]  /*1ddd0*/  UMOV UR28, 0x30000 ;  /* 0x00030000001c7882 */ /* 0x000fe20000000000 */
[----:B------:R-:W-:Y:S01]  /*1dde0*/  UIADD3 UR8, UR5, 0x200, URZ ;  /* 0x0000020005087890 */ /* 0x000fe2000fffe03f */
[----:B------:R-:W-:Y:S01]  /*1ddf0*/  VIADD R15, R15, 0x20 ;  /* 0x000000200f0f7836 */ /* 0x000fe20000000000 */
[----:B------:R-:W-:Y:S01]  /*1de00*/  UIADD3 UR6, UR6, 0x1e200, URZ ;  /* 0x0001e20006067890 */ /* 0x000fe2000fffe03f */
[----:B------:R-:W-:-:S02]  /*1de10*/  SEL R8, RZ, 0x1, P0 ;  /* 0x00000001ff087807 */ /* 0x000fc40000000000 */
[----:B------:R-:W-:Y:S02]  /*1de20*/  SEL R11, R11, RZ, P0 ;  /* 0x000000ff0b0b7207 */ /* 0x000fe40000000000 */
[----:B------:R-:W-:Y:S02]  /*1de30*/  LOP3.LUT R5, R5, R8, RZ, 0x3c, !PT ;  /* 0x0000000805057212 */ /* 0x000fe400078e3cff */
[----:B------:R0:W-:Y:S02]  /*1de40*/  UTMALDG.3D [UR8], [UR14], desc[UR16] ;  /* 0x000010080e0075b4 */ /* 0x0001e40008011000 */
[----:B0-----:R-:W-:Y:S01]  /*1de50*/  UMOV UR8, UR6 ;  /* 0x0000000600087c82 */ /* 0x001fe20008000000 */
[----:B------:R-:W-:Y:S02]  /*1de60*/  UMOV UR11, UR20 ;  /* 0x00000014000b7c82 */ /* 0x000fe40008000000 */
[----:B------:R0:W-:Y:S02]  /*1de70*/  UTMALDG.3D.MULTICAST [UR8], [UR26], UR28, desc[UR16] ;  /* 0x000010081a0073b4 */ /* 0x0001e4000801181c */
[----:B0-----:R-:W-:Y:S05]  /*1de80*/  @P1 BRA `(.L_x_502) ;  /* 0xfffffffc00401947 */ /* 0x001fea000383ffff */
.L_x_499:
[----:B------:R-:W-:Y:S05]  /*1de90*/  BSYNC B1 ;  /* 0x0000000000017941 */ /* 0x000fea0003800000 */
.L_x_498:
[----:B------:R-:W2:Y:S01]  /*1dea0*/  LDL.LU R13, [R1+0x360] ;  /* 0x00036000010d7983 */ /* 0x000ea20000300800 */
[----:B------:R-:W-:Y:S01]  /*1deb0*/  LOP3.LUT P0, RZ, R9, 0xff, RZ, 0xc0, !PT ;  /* 0x000000ff09ff7812 */ /* 0x000fe2000780c0ff */
[C---:B------:R-:W-:Y:S01]  /*1dec0*/  IMAD.IADD R4, R0.reuse, 0x1, R7 ;  /* 0x0000000100047824 */ /* 0x040fe200078e0207 */
[----:B------:R-:W-:Y:S01]  /*1ded0*/  ULDC.64 UR8, c[0x0][0x650] ;  /* 0x0001940000087ab9 */ /* 0x000fe20000000a00 */
[----:B------:R-:W3:Y:S01]  /*1dee0*/  LDL.LU R12, [R1+0x364] ;  /* 0x00036400010c7983 */ /* 0x000ee20000300800 */
[----:B------:R-:W-:Y:S01]  /*1def0*/  ISETP.GE.U32.AND P1, PT, R0, 0xf, PT ;  /* 0x0000000f0000780c */ /* 0x000fe20003f26070 */
[----:B------:R-:W-:Y:S01]  /*1df00*/  BSSY B1, `(.L_x_503) ;  /* 0x000006d000017945 */ /* 0x000fe20003800000 */
[----:B------:R-:W-:Y:S01]  /*1df10*/  IMAD.MOV.U32 R10, RZ, RZ, -0x1 ;  /* 0xffffffffff0a7424 */ /* 0x000fe200078e00ff */
[----:B------:R-:W-:-:S06]  /*1df20*/  PRMT R9, RZ, 0x7610, R9 ;  /* 0x00007610ff097816 */ /* 0x000fcc0000000009 */
[----:B------:R-:W0:Y:S01]  /*1df30*/  @P0 S2R R3, SR_CgaCtaId ;  /* 0x0000000000030919 */ /* 0x000e220000008800 */
[----:B------:R-:W-:-:S04]  /*1df40*/  @P0 MOV R2, 0x400 ;  /* 0x0000040000020802 */ /* 0x000fc80000000f00 */
[----:B0-----:R-:W-:-:S04]  /*1df50*/  @P0 LEA R2, R3, R2, 0x18 ;  /* 0x0000000203020211 */ /* 0x001fc800078ec0ff */
[----:B------:R0:W-:Y:S01]  /*1df60*/  @P0 SYNCS.ARRIVE.TRANS64.A1T0 RZ, [R2+URZ+0x108], RZ ;  /* 0x000108ff02ff09a7 */ /* 0x0001e2000810003f */
[----:B------:R-:W-:-:S04]  /*1df70*/  ISETP.GT.U32.AND P0, PT, R4, 0xe, PT ;  /* 0x0000000e0400780c */ /* 0x000fc80003f04070 */
[----:B------:R-:W-:Y:S01]  /*1df80*/  ISETP.LT.U32.AND P0, PT, R0, 0xf, P0 ;  /* 0x0000000f0000780c */ /* 0x000fe20000701070 */
[----:B0-----:R-:W-:-:S05]  /*1df90*/  IMAD.WIDE.U32 R2, R4, -0x77777777, RZ ;  /* 0x8888888904027825 */ /* 0x001fca00078e00ff */
[----:B------:R-:W-:Y:S02]  /*1dfa0*/  SHF.R.U32.HI R5, RZ, 0x3, R3 ;  /* 0x00000003ff057819 */ /* 0x000fe40000011603 */
[----:B------:R-:W-:Y:S02]  /*1dfb0*/  SEL R3, RZ, 0x1, !P0 ;  /* 0x00000001ff037807 */ /* 0x000fe40004000000 */
[----:B------:R-:W-:Y:S01]  /*1dfc0*/  PRMT R2, RZ, 0x7610, R2 ;  /* 0x00007610ff027816 */ /* 0x000fe20000000002 */
[----:B------:R-:W-:Y:S01]  /*1dfd0*/  IMAD R7, R5, -0xf, R4 ;  /* 0xfffffff105077824 */ /* 0x000fe200078e0204 */
[----:B------:R-:W-:Y:S01]  /*1dfe0*/  LOP3.LUT R6, R6, R3, RZ, 0x3c, !PT ;  /* 0x0000000306067212 */ /* 0x000fe200078e3cff */
[----:B------:R-:W-:-:S03]  /*1dff0*/  IMAD.MOV.U32 R4, RZ, RZ, -0x1 ;  /* 0xffffffffff047424 */ /* 0x000fc600078e00ff */
[----:B------:R-:W-:Y:S01]  /*1e000*/  @P1 LOP3.LUT R6, R6, 0x1, R5, 0x78, !PT ;  /* 0x0000000106061812 */ /* 0x000fe200078e7805 */
[----:B------:R-:W-:Y:S01]  /*1e010*/  IMAD.MOV.U32 R5, RZ, RZ, -0x1 ;  /* 0xffffffffff057424 */ /* 0x000fe200078e00ff */
[----:B---3--:R-:W-:-:S04]  /*1e020*/  IADD3 R12, P0, R12, UR22, RZ ;  /* 0x000000160c0c7c10 */ /* 0x008fc8000ff1e0ff */
[----:B--2---:R-:W-:Y:S01]  /*1e030*/  IADD3.X R13, R13, UR13, RZ, P0, !PT ;  /* 0x0000000d0d0d7c10 */ /* 0x004fe200087fe4ff */
[----:B------:R0:W-:Y:S01]  /*1e040*/  STL [R1+0x364], R12 ;  /* 0x0003640c01007387 */ /* 0x0001e20000100800 */
[----:B------:R-:W-:-:S03]  /*1e050*/  ISETP.GE.U32.AND P0, PT, R12, UR8, PT ;  /* 0x000000080c007c0c */ /* 0x000fc6000bf06070 */
[----:B------:R0:W-:Y:S01]  /*1e060*/  STL [R1+0x360], R13 ;  /* 0x0003600d01007387 */ /* 0x0001e20000100800 */
[----:B------:R-:W-:-:S13]  /*1e070*/  ISETP.GE.U32.AND.EX P0, PT, R13, UR9, PT, P0 ;  /* 0x000000090d007c0c */ /* 0x000fda000bf06100 */
[----:B0-----:R-:W-:Y:S05]  /*1e080*/  @P0 BRA `(.L_x_504) ;  /* 0x0000000400500947 */ /* 0x001fea0003800000 */
[----:B------:R-:W0:Y:S01]  /*1e090*/  S2R R8, SR_CTAID.X ;  /* 0x0000000000087919 */ /* 0x000e220000002500 */
[----:B------:R-:W-:Y:S01]  /*1e0a0*/  ULDC UR5, c[0x0][0x150] ;  /* 0x0000540000057ab9 */ /* 0x000fe20000000800 */
[----:B------:R-:W1:Y:S01]  /*1e0b0*/  LDC R5, c[0x0][0x144] ;  /* 0x00005100ff057b82 */ /* 0x000e620000000800 */
[----:B------:R-:W-:Y:S01]  /*1e0c0*/  ULDC.64 UR8, c[0x0][0x628] ;  /* 0x00018a0000087ab9 */ /* 0x000fe20000000a00 */
[----:B------:R-:W2:Y:S01]  /*1e0d0*/  S2R R2, SR_CTAID.Y ;  /* 0x0000000000027919 */ /* 0x000ea20000002600 */
[----:B------:R-:W-:Y:S01]  /*1e0e0*/  ISETP.NE.U32.AND P0, PT, RZ, UR8, PT ;  /* 0x00000008ff007c0c */ /* 0x000fe2000bf05070 */
[----:B------:R-:W-:-:S03]  /*1e0f0*/  ULDC UR6, c[0x0][0x630] ;  /* 0x00018c0000067ab9 */ /* 0x000fc60000000800 */
[----:B------:R-:W-:Y:S01]  /*1e100*/  ISETP.NE.AND.EX P0, PT, RZ, UR9, PT, P0 ;  /* 0x00000009ff007c0c */ /* 0x000fe2000bf05300 */
[----:B------:R-:W3:Y:S01]  /*1e110*/  LDC R11, c[0x0][0x148] ;  /* 0x00005200ff0b7b82 */ /* 0x000ee20000000800 */
[----:B0-----:R-:W-:Y:S02]  /*1e120*/  I2FP.F32.U32 R3, R8 ;  /* 0x0000000800037245 */ /* 0x001fe40000201000 */
[----:B--2---:R-:W-:-:S03]  /*1e130*/  I2FP.F32.U32 R4, R2 ;  /* 0x0000000200047245 */ /* 0x004fc60000201000 */
[----:B------:R-:W-:Y:S01]  /*1e140*/  FMUL R3, R3, UR5 ;  /* 0x0000000503037c20 */ /* 0x000fe20008400000 */
[----:B------:R-:W-:Y:S02]  /*1e150*/  ULDC UR5, c[0x0][0x154] ;  /* 0x0000550000057ab9 */ /* 0x000fe40000000800 */
[----:B------:R-:W-:-:S03]  /*1e160*/  FMUL R10, R4, UR5 ;  /* 0x00000005040a7c20 */ /* 0x000fc60008400000 */
[----:B------:R-:W0:Y:S08]  /*1e170*/  F2I.U32.TRUNC.NTZ R3, R3 ;  /* 0x0000000300037305 */ /* 0x000e30000020f000 */
[----:B------:R-:W2:Y:S01]  /*1e180*/  F2I.U32.TRUNC.NTZ R10, R10 ;  /* 0x0000000a000a7305 */ /* 0x000ea2000020f000 */
[----:B0-----:R-:W-:Y:S02]  /*1e190*/  IMAD.MOV R4, RZ, RZ, -R3 ;  /* 0x000000ffff047224 */ /* 0x001fe400078e0a03 */
[----:B------:R-:W-:-:S02]  /*1e1a0*/  IMAD.MOV.U32 R3, RZ, RZ, R13 ;  /* 0x000000ffff037224 */ /* 0x000fc400078e000d */
[----:B-1----:R-:W-:Y:S02]  /*1e1b0*/  IMAD R8, R5, R4, R8 ;  /* 0x0000000405087224 */ /* 0x002fe400078e0208 */
[----:B--2---:R-:W-:-:S04]  /*1e1c0*/  IMAD.MOV R4, RZ, RZ, -R10 ;  /* 0x000000ffff047224 */ /* 0x004fc800078e0a0a */
[----:B---3--:R-:W-:Y:S02]  /*1e1d0*/  @P4 IMAD R8, R11, R4, R2 ;  /* 0x000000040b084224 */ /* 0x008fe400078e0202 */
[----:B------:R-:W-:Y:S01]  /*1e1e0*/  IMAD.MOV.U32 R2, RZ, RZ, R12 ;  /* 0x000000ffff027224 */ /* 0x000fe200078e000c */
[----:B------:R-:W-:Y:S06]  /*1e1f0*/  @!P0 BRA `(.L_x_505) ;  /* 0x0000000000288947 */ /* 0x000fec0003800000 */
[----:B------:R-:W-:Y:S02]  /*1e200*/  ULDC UR5, c[0x0][0x634] ;  /* 0x00018d0000057ab9 */ /* 0x000fe40000000800 */
[----:B------:R-:W-:-:S05]  /*1e210*/  IADD3 R3, P0, R12, UR5, RZ ;  /* 0x000000050c037c10 */ /* 0x000fca000ff1e0ff */
[----:B------:R-:W-:-:S04]  /*1e220*/  IMAD.X R11, RZ, RZ, R13, P0 ;  /* 0x000000ffff0b7224 */ /* 0x000fc800000e060d */
[----:B------:R-:W-:-:S04]  /*1e230*/  IMAD.WIDE.U32 R4, R11, UR8, RZ ;  /* 0x000000080b047c25 */ /* 0x000fc8000f8e00ff */
[----:B------:R-:W-:-:S04]  /*1e240*/  IMAD.WIDE.U32 R4, P0, R3, UR9, R4 ;  /* 0x0000000903047c25 */ /* 0x000fc8000f800004 */
[----:B------:R-:W-:-:S04]  /*1e250*/  IMAD.WIDE.U32 R2, R3, UR8, RZ ;  /* 0x0000000803027c25 */ /* 0x000fc8000f8e00ff */
[----:B------:R-:W-:Y:S01]  /*1e260*/  IMAD.MOV.U32 R2, RZ, RZ, R5 ;  /* 0x000000ffff027224 */ /* 0x000fe200078e0005 */
[----:B------:R-:W-:Y:S01]  /*1e270*/  IADD3 RZ, P1, R3, R4, RZ ;  /* 0x0000000403ff7210 */ /* 0x000fe20007f3e0ff */
[----:B------:R-:W-:-:S04]  /*1e280*/  IMAD.X R3, RZ, RZ, RZ, P0 ;  /* 0x000000ffff037224 */ /* 0x000fc800000e06ff */
[----:B------:R-:W-:-:S08]  /*1e290*/  IMAD.WIDE.U32.X R2, R11, UR9, R2, P1 ;  /* 0x000000090b027c25 */ /* 0x000fd000088e0402 */
.L_x_505:
[--C-:B------:R-:W-:Y:S01]  /*1e2a0*/  SHF.R.U64 R10, R2, UR6, R3.reuse ;  /* 0x00000006020a7c19 */ /* 0x100fe20008001203 */
[----:B------:R-:W-:Y:S01]  /*1e2b0*/  ULDC.64 UR8, c[0x0][0x620] ;  /* 0x0001880000087ab9 */ /* 0x000fe20000000a00 */
[----:B------:R-:W-:Y:S01]  /*1e2c0*/  SHF.R.U32.HI R2, RZ, UR6, R3 ;  /* 0x00000006ff027c19 */ /* 0x000fe20008011603 */
[----:B------:R-:W-:Y:S01]  /*1e2d0*/  IMAD.MOV.U32 R3, RZ, RZ, R13 ;  /* 0x000000ffff037224 */ /* 0x000fe200078e000d */
[----:B------:R-:W-:Y:S01]  /*1e2e0*/  IADD3 R11, P0, RZ, -R10, RZ ;  /* 0x8000000aff0b7210 */ /* 0x000fe20007f1e0ff */
[----:B------:R-:W-:-:S04]  /*1e2f0*/  ULDC UR5, c[0x0][0x618] ;  /* 0x0001860000057ab9 */ /* 0x000fc80000000800 */
[----:B------:R-:W-:-:S04]  /*1e300*/  IMAD.X R2, RZ, RZ, ~R2, P0 ;  /* 0x000000ffff027224 */ /* 0x000fc800000e0e02 */
[----:B------:R-:W-:-:S04]  /*1e310*/  IMAD R2, R2, UR8, RZ ;  /* 0x0000000802027c24 */ /* 0x000fc8000f8e02ff */
[----:B------:R-:W-:Y:S02]  /*1e320*/  IMAD R5, R11, UR9, R2 ;  /* 0x000000090b057c24 */ /* 0x000fe4000f8e0202 */
[----:B------:R-:W-:-:S04]  /*1e330*/  IMAD.MOV.U32 R2, RZ, RZ, R12 ;  /* 0x000000ffff027224 */ /* 0x000fc800078e000c */
[----:B------:R-:W-:Y:S01]  /*1e340*/  IMAD.WIDE.U32 R2, R11, UR8, R2 ;  /* 0x000000080b027c25 */ /* 0x000fe2000f8e0002 */
[----:B------:R-:W-:Y:S02]  /*1e350*/  ULDC.64 UR8, c[0x0][0x640] ;  /* 0x0001900000087ab9 */ /* 0x000fe40000000a00 */
[----:B------:R-:W-:Y:S01]  /*1e360*/  ISETP.NE.U32.AND P0, PT, RZ, UR8, PT ;  /* 0x00000008ff007c0c */ /* 0x000fe2000bf05070 */
[----:B------:R-:W-:-:S03]  /*1e370*/  IMAD.IADD R3, R3, 0x1, R5 ;  /* 0x0000000103037824 */ /* 0x000fc600078e0205 */
[----:B------:R-:W-:Y:S02]  /*1e380*/  ISETP.NE.AND.EX P0, PT, RZ, UR9, PT, P0 ;  /* 0x00000009ff007c0c */ /* 0x000fe4000bf05300 */
[--C-:B------:R-:W-:Y:S02]  /*1e390*/  SHF.R.U64 R11, R2, UR5, R3.reuse ;  /* 0x00000005020b7c19 */ /* 0x100fe40008001203 */
[----:B------:R-:W-:Y:S01]  /*1e3a0*/  SHF.R.U32.HI R2, RZ, UR5, R3 ;  /* 0x00000005ff027c19 */ /* 0x000fe20008011603 */
[----:B------:R-:W-:-:S03]  /*1e3b0*/  ULDC UR5, c[0x0][0x608] ;  /* 0x0001820000057ab9 */ /* 0x000fc60000000800 */
[--C-:B------:R-:W-:Y:S02]  /*1e3c0*/  SHF.R.U64 R12, R11, UR5, R2.reuse ;  /* 0x000000050b0c7c19 */ /* 0x100fe40008001202 */
[----:B------:R-:W-:Y:S01]  /*1e3d0*/  SHF.R.U32.HI R3, RZ, UR5, R2 ;  /* 0x00000005ff037c19 */ /* 0x000fe20008011602 */
[----:B------:R-:W-:-:S03]  /*1e3e0*/  ULDC UR5, c[0x0][0x658] ;  /* 0x0001960000057ab9 */ /* 0x000fc60000000800 */
[--C-:B------:R-:W-:Y:S02]  /*1e3f0*/  SHF.R.U64 R13, R12, UR5, R3.reuse ;  /* 0x000000050c0d7c19 */ /* 0x100fe40008001203 */
[----:B------:R-:W-:-:S03]  /*1e400*/  SHF.R.U32.HI R15, RZ, UR5, R3 ;  /* 0x00000005ff0f7c19 */ /* 0x000fc60008011603 */
[----:B------:R-:W-:Y:S02]  /*1e410*/  IMAD.MOV.U32 R2, RZ, RZ, R13 ;  /* 0x000000ffff027224 */ /* 0x000fe400078e000d */
        /* <DEDUP_REMOVED lines=12> */
.L_x_506:
[----:B------:R-:W-:Y:S01]  /*1e4e0*/  ULDC UR5, c[0x0][0x648] ;  /* 0x0001920000057ab9 */ /* 0x000fe20000000800 */
[----:B------:R-:W-:Y:S02]  /*1e4f0*/  LOP3.LUT R12, R12, UR18, RZ, 0xc0, !PT ;  /* 0x000000120c0c7c12 */ /* 0x000fe4000f8ec0ff */
[----:B------:R-:W-:Y:S01]  /*1e500*/  SHF.R.U64 R3, R2, UR5, R3 ;  /* 0x0000000502037c19 */ /* 0x000fe20008001203 */
[----:B------:R-:W-:-:S04]  /*1e510*/  ULDC UR5, c[0x0][0x638] ;  /* 0x00018e0000057ab9 */ /* 0x000fc80000000800 */
[----:B------:R-:W-:Y:S02]  /*1e520*/  IMAD.MOV R2, RZ, RZ, -R3 ;  /* 0x000000ffff027224 */ /* 0x000fe400078e0a03 */
[----:B------:R-:W-:Y:S02]  /*1e530*/  IMAD R5, R3, UR19, R12 ;  /* 0x0000001303057c24 */ /* 0x000fe4000f8e020c */
[----:B------:R-:W-:Y:S01]  /*1e540*/  IMAD R13, R2, UR5, R13 ;  /* 0x00000005020d7c24 */ /* 0x000fe2000f8e020d */
[----:B------:R-:W-:Y:S01]  /*1e550*/  ULDC UR5, c[0x0][0x610] ;  /* 0x0001840000057ab9 */ /* 0x000fe20000000800 */
[----:B------:R-:W-:Y:S01]  /*1e560*/  LOP3.LUT R2, R11, UR4, RZ, 0xc0, !PT ;  /* 0x000000040b027c12 */ /* 0x000fe2000f8ec0ff */
[----:B------:R-:W-:Y:S01]  /*1e570*/  IMAD R8, R5, UR5, R8 ;  /* 0x0000000505087c24 */ /* 0x000fe2000f8e0208 */
[----:B------:R-:W-:-:S03]  /*1e580*/  ULDC UR5, c[0x0][0x600] ;  /* 0x0001800000057ab9 */ /* 0x000fc60000000800 */
[----:B------:R-:W-:Y:S02]  /*1e590*/  IMAD R13, R13, UR5, R2 ;  /* 0x000000050d0d7c24 */ /* 0x000fe4000f8e0202 */
[----:B------:R-:W-:-:S03]  /*1e5a0*/  IMAD.MOV.U32 R2, RZ, RZ, 0x1 ;  /* 0x00000001ff027424 */ /* 0x000fc600078e00ff */
[----:B------:R-:W-:Y:S02]  /*1e5b0*/  SEL R5, R13, R8, !P4 ;  /* 0x000000080d057207 */ /* 0x000fe40006000000 */
[----:B------:R-:W-:-:S07]  /*1e5c0*/  SEL R4, R8, R13, !P4 ;  /* 0x0000000d08047207 */ /* 0x000fce0006000000 */
.L_x_504:
[----:B------:R-:W-:Y:S05]  /*1e5d0*/  BSYNC B1 ;  /* 0x0000000000017941 */ /* 0x000fea0003800000 */
.L_x_503:
[----:B------:R-:W-:-:S13]  /*1e5e0*/  LOP3.LUT P0, RZ, R2, 0xff, RZ, 0xc0, !PT ;  /* 0x000000ff02ff7812 */ /* 0x000fda000780c0ff */
[----:B------:R-:W-:Y:S05]  /*1e5f0*/  @P0 BRA `(.L_x_507) ;  /* 0xfffffff4002c0947 */ /* 0x000fea000383ffff */
[----:B------:R-:W-:Y:S05]  /*1e600*/  BSYNC B0 ;  /* 0x0000000000007941 */ /* 0x000fea0003800000 */
.L_x_496:
[----:B------:R-:W-:-:S03]  /*1e610*/  UMOV UR5, 0xffffffff ;  /* 0xffffffff00057882 */ /* 0x000fc60000000000 */
[----:B------:R-:W-:Y:S05]  /*1e620*/  BRA.DIV UR5, `(.L_x_508) ;  /* 0x0000000a05b47947 */ /* 0x000fea000b800000 */
[----:B------:R-:W-:-:S13]  /*1e630*/  ELECT P0, URZ, PT ;  /* 0x00000000003f782f */ /* 0x000fda0003800000 */
.L_x_533:
[----:B------:R-:W-:Y:S04]  /*1e640*/  BSSY B0, `(.L_x_509) ;  /* 0x000008f000007945 */ /* 0x000fe80003800000 */
[----:B------:R-:W-:Y:S05]  /*1e650*/  @!P0 BRA `(.L_x_510) ;  /* 0x0000000800348947 */ /* 0x000fea0003800000 */
[----:B------:R-:W-:-:S04]  /*1e660*/  ULOP3.LUT UR5, UR7, 0x2, URZ, 0xfc, !UPT ;  /* 0x0000000207057892 */ /* 0x000fc8000f8efc3f */
[----:B------:R-:W-:-:S06]  /*1e670*/  UISETP.NE.AND UP0, UPT, UR5, 0x3, UPT ;  /* 0x000000030500788c */ /* 0x000fcc000bf05270 */
[----:B------:R-:W-:-:S13]  /*1e680*/  PLOP3.LUT P0, PT, PT, PT, UP0, 0x80, 0x0 ;  /* 0x000000000000781c */ /* 0x000fda0003f0f008 */
[----:B------:R-:W-:Y:S05]  /*1e690*/  @!P0 BRA `(.L_x_511) ;  /* 0x0000000000048947 */ /* 0x000fea0003800000 */
[----:B------:R-:W-:Y:S01]  /*1e6a0*/  BPT.TRAP 0x1 ;  /* 0x000000040000795c */ /* 0x000fe20000300000 */
.L_x_511:
[----:B------:R-:W0:Y:S01]  /*1e6b0*/  S2R R3, SR_CgaCtaId ;  /* 0x0000000000037919 */ /* 0x000e220000008800 */
[----:B------:R-:W-:Y:S02]  /*1e6c0*/  MOV R0, 0x400 ;  /* 0x0000040000007802 */ /* 0x000fe40000000f00 */
[----:B------:R-:W-:Y:S02]  /*1e6d0*/  SHF.L.U32 R2, R6, 0x1f, RZ ;  /* 0x0000001f06027819 */ /* 0x000fe400000006ff */
[----:B0-----:R-:W-:-:S05]  /*1e6e0*/  LEA R0, R3, R0, 0x18 ;  /* 0x0000000003007211 */ /* 0x001fca00078ec0ff */
[----:B------:R-:W-:-:S04]  /*1e6f0*/  VIADD R0, R0, 0x78 ;  /* 0x0000007800007836 */ /* 0x000fc80000000000 */
[----:B------:R-:W-:-:S04]  /*1e700*/  IMAD R3, R7, 0x8, R0 ;  /* 0x0000000807037824 */ /* 0x000fc800078e0200 */
[----:B------:R-:W0:Y:S02]  /*1e710*/  SYNCS.PHASECHK.TRANS64.TRYWAIT P0, [R3+URZ], R2 ;  /* 0x00000002030075a7 */ /* 0x000e24000800017f */
[----:B0-----:R-:W-:Y:S05]  /*1e720*/  @!P0 BRA `(.L_x_512) ;  /* 0x0000000800948947 */ /* 0x001fea0003800000 */
.L_x_534:
[----:B------:R-:W-:-:S05]  /*1e730*/  VIADD R7, R7, 0x1 ;  /* 0x0000000107077836 */ /* 0x000fca0000000000 */
[----:B------:R-:W-:-:S04]  /*1e740*/  ISETP.NE.AND P0, PT, R7, 0xf, PT ;  /* 0x0000000f0700780c */ /* 0x000fc80003f05270 */
[----:B0-----:R-:W-:Y:S02]  /*1e750*/  SEL R3, RZ, 0x1, P0 ;  /* 0x00000001ff037807 */ /* 0x001fe40000000000 */
[----:B------:R-:W-:Y:S02]  /*1e760*/  SEL R7, R7, RZ, P0 ;  /* 0x000000ff07077207 */ /* 0x000fe40000000000 */
[----:B------:R-:W-:-:S03]  /*1e770*/  LOP3.LUT R6, R6, R3, RZ, 0x3c, !PT ;  /* 0x0000000306067212 */ /* 0x000fc600078e3cff */
[----:B------:R-:W-:Y:S01]  /*1e780*/  IMAD R3, R7, 0x8, R0 ;  /* 0x0000000807037824 */ /* 0x000fe200078e0200 */
[----:B------:R-:W-:-:S04]  /*1e790*/  SHF.L.U32 R2, R6, 0x1f, RZ ;  /* 0x0000001f06027819 */ /* 0x000fc800000006ff */
[----:B------:R-:W0:Y:S02]  /*1e7a0*/  SYNCS.PHASECHK.TRANS64.TRYWAIT P0, [R3+URZ], R2 ;  /* 0x00000002030075a7 */ /* 0x000e24000800017f */
[----:B0-----:R-:W-:Y:S05]  /*1e7b0*/  @!P0 BRA `(.L_x_513) ;  /* 0x0000000800848947 */ /* 0x001fea0003800000 */
.L_x_535:
[----:B0-----:R-:W-:-:S05]  /*1e7c0*/  VIADD R2, R7, 0x1 ;  /* 0x0000000107027836 */ /* 0x001fca0000000000 */
[----:B------:R-:W-:-:S04]  /*1e7d0*/  ISETP.NE.AND P0, PT, R2, 0xf, PT ;  /* 0x0000000f0200780c */ /* 0x000fc80003f05270 */
[----:B------:R-:W-:Y:S02]  /*1e7e0*/  SEL R3, RZ, 0x1, P0 ;  /* 0x00000001ff037807 */ /* 0x000fe40000000000 */
[----:B------:R-:W-:Y:S02]  /*1e7f0*/  SEL R5, R2, RZ, P0 ;  /* 0x000000ff02057207 */ /* 0x000fe40000000000 */
[----:B------:R-:W-:-:S03]  /*1e800*/  LOP3.LUT R6, R6, R3, RZ, 0x3c, !PT ;  /* 0x0000000306067212 */ /* 0x000fc600078e3cff */
[----:B------:R-:W-:Y:S01]  /*1e810*/  IMAD R3, R5, 0x8, R0 ;  /* 0x0000000805037824 */ /* 0x000fe200078e0200 */
[----:B------:R-:W-:-:S04]  /*1e820*/  SHF.L.U32 R2, R6, 0x1f, RZ ;  /* 0x0000001f06027819 */ /* 0x000fc800000006ff */
[----:B------:R-:W0:Y:S02]  /*1e830*/  SYNCS.PHASECHK.TRANS64.TRYWAIT P0, [R3+URZ], R2 ;  /* 0x00000002030075a7 */ /* 0x000e24000800017f */
[----:B0-----:R-:W-:Y:S05]  /*1e840*/  @!P0 BRA `(.L_x_514) ;  /* 0x0000000800748947 */ /* 0x001fea0003800000 */
.L_x_536:
        /* <DEDUP_REMOVED lines=9> */
.L_x_537:
        /* <DEDUP_REMOVED lines=9> */
.L_x_538:
        /* <DEDUP_REMOVED lines=9> */
.L_x_539:
        /* <DEDUP_REMOVED lines=9> */
.L_x_540:
        /* <DEDUP_REMOVED lines=9> */
.L_x_541:
        /* <DEDUP_REMOVED lines=9> */
.L_x_542:
        /* <DEDUP_REMOVED lines=9> */
.L_x_543:
        /* <DEDUP_REMOVED lines=9> */
.L_x_544:
        /* <DEDUP_REMOVED lines=9> */
.L_x_545:
        /* <DEDUP_REMOVED lines=9> */
.L_x_546:
        /* <DEDUP_REMOVED lines=9> */
.L_x_547:
[----:B0-----:R-:W-:-:S05]  /*1ee80*/  VIADD R2, R5, 0x1 ;  /* 0x0000000105027836 */ /* 0x001fca0000000000 */
[----:B------:R-:W-:-:S04]  /*1ee90*/  ISETP.NE.AND P0, PT, R2, 0xf, PT ;  /* 0x0000000f0200780c */ /* 0x000fc80003f05270 */
[----:B------:R-:W-:Y:S02]  /*1eea0*/  SEL R4, RZ, 0x1, P0 ;  /* 0x00000001ff047807 */ /* 0x000fe40000000000 */
[----:B------:R-:W-:Y:S02]  /*1eeb0*/  SEL R3, R2, RZ, P0 ;  /* 0x000000ff02037207 */ /* 0x000fe40000000000 */
[----:B------:R-:W-:-:S03]  /*1eec0*/  LOP3.LUT R4, R7, R4, RZ, 0x3c, !PT ;  /* 0x0000000407047212 */ /* 0x000fc600078e3cff */
[----:B------:R-:W-:Y:S01]  /*1eed0*/  IMAD R3, R3, 0x8, R0 ;  /* 0x0000000803037824 */ /* 0x000fe200078e0200 */
[----:B------:R-:W-:-:S07]  /*1eee0*/  SHF.L.U32 R0, R4, 0x1f, RZ ;  /* 0x0000001f04007819 */ /* 0x000fce00000006ff */
.L_x_526:
[----:B0-----:R0:W1:Y:S02]  /*1eef0*/  SYNCS.PHASECHK.TRANS64.TRYWAIT P0, [R3+URZ], R0 ;  /* 0x00000000030075a7 */ /* 0x001064000800017f */
[----:B-1----:R-:W-:Y:S05]  /*1ef00*/  @!P0 NANOSLEEP.SYNCS 0x989680 ;  /* 0x009896800000895d */ /* 0x002fea0003900000 */
[----:B------:R-:W1:Y:S02]  /*1ef10*/  @!P0 SYNCS.PHASECHK.TRANS64 P0, [R3+URZ], R0 ;  /* 0x00000000030085a7 */ /* 0x000e64000800007f */
[----:B-1----:R-:W-:Y:S05]  /*1ef20*/  @!P0 BRA `(.L_x_526) ;  /* 0xfffffffc00f08947 */ /* 0x002fea000383ffff */
.L_x_510:
[----:B------:R-:W-:Y:S05]  /*1ef30*/  BSYNC B0 ;  /* 0x0000000000007941 */ /* 0x000fea0003800000 */
.L_x_509:
[----:B------:R-:W-:Y:S05]  /*1ef40*/  EXIT ;  /* 0x000000000000794d */ /* 0x000fea0003800000 */
.L_x_22:
[----:B--2---:R-:W-:-:S04]  /*1ef50*/  IMAD.U32 R3, RZ, RZ, UR12 ;  /* 0x0000000cff037e24 */ /* 0x004fc8000f8e00ff */
[----:B------:R2:W4:Y:S03]  /*1ef60*/  SYNCS.PHASECHK.TRANS64.TRYWAIT P0, [R3+URZ], R0 ;  /* 0x00000000030075a7 */ /* 0x000526000800017f */
[----:B----4-:R-:W-:Y:S05]  /*1ef70*/  @!P0 NANOSLEEP.SYNCS 0x989680 ;  /* 0x009896800000895d */ /* 0x010fea0003900000 */
[----:B------:R-:W4:Y:S02]  /*1ef80*/  @!P0 SYNCS.PHASECHK.TRANS64 P0, [R3+URZ], R0 ;  /* 0x00000000030085a7 */ /* 0x000f24000800007f */
[----:B----4-:R-:W-:Y:S05]  /*1ef90*/  @!P0 BRA `(.L_x_22) ;  /* 0xfffffffc00ec8947 */ /* 0x010fea000383ffff */
[----:B------:R-:W-:Y:S05]  /*1efa0*/  BRA `(.L_x_21) ;  /* 0xfffffe3c00007947 */ /* 0x000fea000383ffff */
.L_x_28:
[----:B-----5:R2:W-:Y:S02]  /*1efb0*/  STL [R1+0x370], R0 ;  /* 0x0003700001007387 */ /* 0x0205e40000100800 */
[----:B--2---:R-:W-:-:S04]  /*1efc0*/  IMAD.U32 R0, RZ, RZ, UR14 ;  /* 0x0000000eff007e24 */ /* 0x004fc8000f8e00ff */
[----:B------:R2:W4:Y:S03]  /*1efd0*/  SYNCS.PHASECHK.TRANS64.TRYWAIT P0, [R0+URZ], R13 ;  /* 0x0000000d000075a7 */ /* 0x000526000800017f */
[----:B----4-:R-:W-:Y:S05]  /*1efe0*/  @!P0 NANOSLEEP.SYNCS 0x989680 ;  /* 0x009896800000895d */ /* 0x010fea0003900000 */
[----:B------:R2:W4:Y:S02]  /*1eff0*/  @!P0 SYNCS.PHASECHK.TRANS64 P0, [R0+URZ], R13 ;  /* 0x0000000d000085a7 */ /* 0x000524000800007f */
[----:B--2---:R2:W5:Y:S02]  /*1f000*/  LDL.LU R0, [R1+0x370] ;  /* 0x0003700001007983 */ /* 0x0045640000300800 */
[----:B--2-4-:R-:W-:Y:S05]  /*1f010*/  @!P0 BRA `(.L_x_28) ;  /* 0xfffffffc00e48947 */ /* 0x014fea000383ffff */
[----:B------:R-:W-:Y:S05]  /*1f020*/  BRA `(.L_x_27) ;  /* 0xfffffe6c00207947 */ /* 0x000fea000383ffff */
.L_x_497:
[----:B------:R-:W-:Y:S01]  /*1f030*/  BSSY B1, `(.L_x_527) ;  /* 0x0000006000017945 */ /* 0x000fe20003800000 */
[----:B------:R-:W-:-:S07]  /*1f040*/  IMAD.MOV.U32 R2, RZ, RZ, -0x1 ;  /* 0xffffffffff027424 */ /* 0x000fce00078e00ff */
[----:B------:R-:W-:Y:S05]  /*1f050*/  WARPSYNC.COLLECTIVE R2, `(.L_x_528) ;  /* 0x00000000020c7348 */ /* 0x000fea0003c00000 */
[----:B------:R-:W-:Y:S02]  /*1f060*/  ELECT P0, UR62, PT ;  /* 0x00000000003e782f */ /* 0x000fe40003800000 */
[----:B------:R-:W-:Y:S01]  /*1f070*/  MOV R2, UR62 ;  /* 0x0000003e00027c02 */ /* 0x000fe20008000f00 */
[----:B------:R-:W-:Y:S10]  /*1f080*/  ENDCOLLECTIVE ;  /* 0x000000000000791b */ /* 0x000ff40003800000 */
.L_x_528:
[----:B------:R-:W-:Y:S05]  /*1f090*/  BSYNC B1 ;  /* 0x0000000000017941 */ /* 0x000fea0003800000 */
.L_x_527:
[----:B------:R-:W-:Y:S05]  /*1f0a0*/  BRA `(.L_x_529) ;  /* 0xffffffe8008c7947 */ /* 0x000fea000383ffff */
.L_x_500:
[----:B0-----:R0:W1:Y:S02]  /*1f0b0*/  SYNCS.PHASECHK.TRANS64.TRYWAIT P0, [R13+URZ+0x78], R12 ;  /* 0x0000780c0d0075a7 */ /* 0x001064000800017f */
[----:B-1----:R-:W-:Y:S05]  /*1f0c0*/  @!P0 NANOSLEEP.SYNCS 0x989680 ;  /* 0x009896800000895d */ /* 0x002fea0003900000 */
[----:B------:R-:W1:Y:S02]  /*1f0d0*/  @!P0 SYNCS.PHASECHK.TRANS64 P0, [R13+URZ+0x78], R12 ;  /* 0x0000780c0d0085a7 */ /* 0x000e64000800007f */
[----:B-1----:R-:W-:Y:S05]  /*1f0e0*/  @!P0 BRA `(.L_x_500) ;  /* 0xfffffffc00f08947 */ /* 0x002fea000383ffff */
[----:B------:R-:W-:Y:S05]  /*1f0f0*/  BRA `(.L_x_530) ;  /* 0xffffffe800c07947 */ /* 0x000fea000383ffff */
.L_x_508:
[----:B------:R-:W-:Y:S01]  /*1f100*/  BSSY B0, `(.L_x_531) ;  /* 0x0000006000007945 */ /* 0x000fe20003800000 */
[----:B------:R-:W-:-:S07]  /*1f110*/  IMAD.MOV.U32 R2, RZ, RZ, -0x1 ;  /* 0xffffffffff027424 */ /* 0x000fce00078e00ff */
[----:B------:R-:W-:Y:S05]  /*1f120*/  WARPSYNC.COLLECTIVE R2, `(.L_x_532) ;  /* 0x00000000020c7348 */ /* 0x000fea0003c00000 */
[----:B------:R-:W-:Y:S02]  /*1f130*/  ELECT P0, UR62, PT ;  /* 0x00000000003e782f */ /* 0x000fe40003800000 */
[----:B------:R-:W-:Y:S01]  /*1f140*/  MOV R2, UR62 ;  /* 0x0000003e00027c02 */ /* 0x000fe20008000f00 */
[----:B------:R-:W-:Y:S10]  /*1f150*/  ENDCOLLECTIVE ;  /* 0x000000000000791b */ /* 0x000ff40003800000 */
.L_x_532:
[----:B------:R-:W-:Y:S05]  /*1f160*/  BSYNC B0 ;  /* 0x0000000000007941 */ /* 0x000fea0003800000 */
.L_x_531:
[----:B------:R-:W-:Y:S05]  /*1f170*/  BRA `(.L_x_533) ;  /* 0xfffffff400307947 */ /* 0x000fea000383ffff */
.L_x_512:
[----:B0-----:R0:W1:Y:S02]  /*1f180*/  SYNCS.PHASECHK.TRANS64.TRYWAIT P0, [R3+URZ], R2 ;  /* 0x00000002030075a7 */ /* 0x001064000800017f */
[----:B-1----:R-:W-:Y:S05]  /*1f190*/  @!P0 NANOSLEEP.SYNCS 0x989680 ;  /* 0x009896800000895d */ /* 0x002fea0003900000 */
[----:B------:R-:W1:Y:S02]  /*1f1a0*/  @!P0 SYNCS.PHASECHK.TRANS64 P0, [R3+URZ], R2 ;  /* 0x00000002030085a7 */ /* 0x000e64000800007f */
[----:B-1----:R-:W-:Y:S05]  /*1f1b0*/  @!P0 BRA `(.L_x_512) ;  /* 0xfffffffc00f08947 */ /* 0x002fea000383ffff */
[----:B------:R-:W-:Y:S05]  /*1f1c0*/  BRA `(.L_x_534) ;  /* 0xfffffff400587947 */ /* 0x000fea000383ffff */
.L_x_513:
[----:B0-----:R0:W1:Y:S02]  /*1f1d0*/  SYNCS.PHASECHK.TRANS64.TRYWAIT P0, [R3+URZ], R2 ;  /* 0x00000002030075a7 */ /* 0x001064000800017f */
[----:B-1----:R-:W-:Y:S05]  /*1f1e0*/  @!P0 NANOSLEEP.SYNCS 0x989680 ;  /* 0x009896800000895d */ /* 0x002fea0003900000 */
[----:B------:R-:W1:Y:S02]  /*1f1f0*/  @!P0 SYNCS.PHASECHK.TRANS64 P0, [R3+URZ], R2 ;  /* 0x00000002030085a7 */ /* 0x000e64000800007f */
[----:B-1----:R-:W-:Y:S05]  /*1f200*/  @!P0 BRA `(.L_x_513) ;  /* 0xfffffffc00f08947 */ /* 0x002fea000383ffff */
[----:B------:R-:W-:Y:S05]  /*1f210*/  BRA `(.L_x_535) ;  /* 0xfffffff400687947 */ /* 0x000fea000383ffff */
.L_x_514:
[----:B0-----:R0:W1:Y:S02]  /*1f220*/  SYNCS.PHASECHK.TRANS64.TRYWAIT P0, [R3+URZ], R2 ;  /* 0x00000002030075a7 */ /* 0x001064000800017f */
[----:B-1----:R-:W-:Y:S05]  /*1f230*/  @!P0 NANOSLEEP.SYNCS 0x989680 ;  /* 0x009896800000895d */ /* 0x002fea0003900000 */
[----:B------:R-:W1:Y:S02]  /*1f240*/  @!P0 SYNCS.PHASECHK.TRANS64 P0, [R3+URZ], R2 ;  /* 0x00000002030085a7 */ /* 0x000e64000800007f */
[----:B-1----:R-:W-:Y:S05]  /*1f250*/  @!P0 BRA `(.L_x_514) ;  /* 0xfffffffc00f08947 */ /* 0x002fea000383ffff */
[----:B------:R-:W-:Y:S05]  /*1f260*/  BRA `(.L_x_536) ;  /* 0xfffffff400787947 */ /* 0x000fea000383ffff */
.L_x_515:
[----:B0-----:R0:W1:Y:S02]  /*1f270*/  SYNCS.PHASECHK.TRANS64.TRYWAIT P0, [R3+URZ], R2 ;  /* 0x00000002030075a7 */ /* 0x001064000800017f */
[----:B-1----:R-:W-:Y:S05]  /*1f280*/  @!P0 NANOSLEEP.SYNCS 0x989680 ;  /* 0x009896800000895d */ /* 0x002fea0003900000 */
[----:B------:R-:W1:Y:S02]  /*1f290*/  @!P0 SYNCS.PHASECHK.TRANS64 P0, [R3+URZ], R2 ;  /* 0x00000002030085a7 */ /* 0x000e64000800007f */
[----:B-1----:R-:W-:Y:S05]  /*1f2a0*/  @!P0 BRA `(.L_x_515) ;  /* 0xfffffffc00f08947 */ /* 0x002fea000383ffff */
[----:B------:R-:W-:Y:S05]  /*1f2b0*/  BRA `(.L_x_537) ;  /* 0xfffffff400887947 */ /* 0x000fea000383ffff */
.L_x_516:
[----:B0-----:R0:W1:Y:S02]  /*1f2c0*/  SYNCS.PHASECHK.TRANS64.TRYWAIT P0, [R3+URZ], R2 ;  /* 0x00000002030075a7 */ /* 0x001064000800017f */
[----:B-1----:R-:W-:Y:S05]  /*1f2d0*/  @!P0 NANOSLEEP.SYNCS 0x989680 ;  /* 0x009896800000895d */ /* 0x002fea0003900000 */
[----:B------:R-:W1:Y:S02]  /*1f2e0*/  @!P0 SYNCS.PHASECHK.TRANS64 P0, [R3+URZ], R2 ;  /* 0x00000002030085a7 */ /* 0x000e64000800007f */
[----:B-1----:R-:W-:Y:S05]  /*1f2f0*/  @!P0 BRA `(.L_x_516) ;  /* 0xfffffffc00f08947 */ /* 0x002fea000383ffff */
[----:B------:R-:W-:Y:S05]  /*1f300*/  BRA `(.L_x_538) ;  /* 0xfffffff400987947 */ /* 0x000fea000383ffff */
.L_x_517:
[----:B0-----:R0:W1:Y:S02]  /*1f310*/  SYNCS.PHASECHK.TRANS64.TRYWAIT P0, [R3+URZ], R2 ;  /* 0x00000002030075a7 */ /* 0x001064000800017f */
[----:B-1----:R-:W-:Y:S05]  /*1f320*/  @!P0 NANOSLEEP.SYNCS 0x989680 ;  /* 0x009896800000895d */ /* 0x002fea0003900000 */
[----:B------:R-:W1:Y:S02]  /*1f330*/  @!P0 SYNCS.PHASECHK.TRANS64 P0, [R3+URZ], R2 ;  /* 0x00000002030085a7 */ /* 0x000e64000800007f */
[----:B-1----:R-:W-:Y:S05]  /*1f340*/  @!P0 BRA `(.L_x_517) ;  /* 0xfffffffc00f08947 */ /* 0x002fea000383ffff */
[----:B------:R-:W-:Y:S05]  /*1f350*/  BRA `(.L_x_539) ;  /* 0xfffffff400a87947 */ /* 0x000fea000383ffff */
.L_x_518:
[----:B0-----:R0:W1:Y:S02]  /*1f360*/  SYNCS.PHASECHK.TRANS64.TRYWAIT P0, [R3+URZ], R2 ;  /* 0x00000002030075a7 */ /* 0x001064000800017f */
[----:B-1----:R-:W-:Y:S05]  /*1f370*/  @!P0 NANOSLEEP.SYNCS 0x989680 ;  /* 0x009896800000895d */ /* 0x002fea0003900000 */
[----:B------:R-:W1:Y:S02]  /*1f380*/  @!P0 SYNCS.PHASECHK.TRANS64 P0, [R3+URZ], R2 ;  /* 0x00000002030085a7 */ /* 0x000e64000800007f */
[----:B-1----:R-:W-:Y:S05]  /*1f390*/  @!P0 BRA `(.L_x_518) ;  /* 0xfffffffc00f08947 */ /* 0x002fea000383ffff */
[----:B------:R-:W-:Y:S05]  /*1f3a0*/  BRA `(.L_x_540) ;  /* 0xfffffff400b87947 */ /* 0x000fea000383ffff */
.L_x_519:
[----:B0-----:R0:W1:Y:S02]  /*1f3b0*/  SYNCS.PHASECHK.TRANS64.TRYWAIT P0, [R3+URZ], R2 ;  /* 0x00000002030075a7 */ /* 0x001064000800017f */
[----:B-1----:R-:W-:Y:S05]  /*1f3c0*/  @!P0 NANOSLEEP.SYNCS 0x989680 ;  /* 0x009896800000895d */ /* 0x002fea0003900000 */
[----:B------:R-:W1:Y:S02]  /*1f3d0*/  @!P0 SYNCS.PHASECHK.TRANS64 P0, [R3+URZ], R2 ;  /* 0x00000002030085a7 */ /* 0x000e64000800007f */
[----:B-1----:R-:W-:Y:S05]  /*1f3e0*/  @!P0 BRA `(.L_x_519) ;  /* 0xfffffffc00f08947 */ /* 0x002fea000383ffff */
[----:B------:R-:W-:Y:S05]  /*1f3f0*/  BRA `(.L_x_541) ;  /* 0xfffffff400c87947 */ /* 0x000fea000383ffff */
.L_x_520:
[----:B0-----:R0:W1:Y:S02]  /*1f400*/  SYNCS.PHASECHK.TRANS64.TRYWAIT P0, [R3+URZ], R2 ;  /* 0x00000002030075a7 */ /* 0x001064000800017f */
[----:B-1----:R-:W-:Y:S05]  /*1f410*/  @!P0 NANOSLEEP.SYNCS 0x989680 ;  /* 0x009896800000895d */ /* 0x002fea0003900000 */
[----:B------:R-:W1:Y:S02]  /*1f420*/  @!P0 SYNCS.PHASECHK.TRANS64 P0, [R3+URZ], R2 ;  /* 0x00000002030085a7 */ /* 0x000e64000800007f */
[----:B-1----:R-:W-:Y:S05]  /*1f430*/  @!P0 BRA `(.L_x_520) ;  /* 0xfffffffc00f08947 */ /* 0x002fea000383ffff */
[----:B------:R-:W-:Y:S05]  /*1f440*/  BRA `(.L_x_542) ;  /* 0xfffffff400d87947 */ /* 0x000fea000383ffff */
.L_x_521:
[----:B0-----:R0:W1:Y:S02]  /*1f450*/  SYNCS.PHASECHK.TRANS64.TRYWAIT P0, [R3+URZ], R2 ;  /* 0x00000002030075a7 */ /* 0x001064000800017f */
[----:B-1----:R-:W-:Y:S05]  /*1f460*/  @!P0 NANOSLEEP.SYNCS 0x989680 ;  /* 0x009896800000895d */ /* 0x002fea0003900000 */
[----:B------:R-:W1:Y:S02]  /*1f470*/  @!P0 SYNCS.PHASECHK.TRANS64 P0, [R3+URZ], R2 ;  /* 0x00000002030085a7 */ /* 0x000e64000800007f */
[----:B-1----:R-:W-:Y:S05]  /*1f480*/  @!P0 BRA `(.L_x_521) ;  /* 0xfffffffc00f08947 */ /* 0x002fea000383ffff */
[----:B------:R-:W-:Y:S05]  /*1f490*/  BRA `(.L_x_543) ;  /* 0xfffffff400e87947 */ /* 0x000fea000383ffff */
.L_x_522:
[----:B0-----:R0:W1:Y:S02]  /*1f4a0*/  SYNCS.PHASECHK.TRANS64.TRYWAIT P0, [R3+URZ], R2 ;  /* 0x00000002030075a7 */ /* 0x001064000800017f */
[----:B-1----:R-:W-:Y:S05]  /*1f4b0*/  @!P0 NANOSLEEP.SYNCS 0x989680 ;  /* 0x009896800000895d */ /* 0x002fea0003900000 */
[----:B------:R-:W1:Y:S02]  /*1f4c0*/  @!P0 SYNCS.PHASECHK.TRANS64 P0, [R3+URZ], R2 ;  /* 0x00000002030085a7 */ /* 0x000e64000800007f */
[----:B-1----:R-:W-:Y:S05]  /*1f4d0*/  @!P0 BRA `(.L_x_522) ;  /* 0xfffffffc00f08947 */ /* 0x002fea000383ffff */
[----:B------:R-:W-:Y:S05]  /*1f4e0*/  BRA `(.L_x_544) ;  /* 0xfffffff400f87947 */ /* 0x000fea000383ffff */
.L_x_523:
[----:B0-----:R0:W1:Y:S02]  /*1f4f0*/  SYNCS.PHASECHK.TRANS64.TRYWAIT P0, [R3+URZ], R2 ;  /* 0x00000002030075a7 */ /* 0x001064000800017f */
[----:B-1----:R-:W-:Y:S05]  /*1f500*/  @!P0 NANOSLEEP.SYNCS 0x989680 ;  /* 0x009896800000895d */ /* 0x002fea0003900000 */
[----:B------:R-:W1:Y:S02]  /*1f510*/  @!P0 SYNCS.PHASECHK.TRANS64 P0, [R3+URZ], R2 ;  /* 0x00000002030085a7 */ /* 0x000e64000800007f */
[----:B-1----:R-:W-:Y:S05]  /*1f520*/  @!P0 BRA `(.L_x_523) ;  /* 0xfffffffc00f08947 */ /* 0x002fea000383ffff */
[----:B------:R-:W-:Y:S05]  /*1f530*/  BRA `(.L_x_545) ;  /* 0xfffffff800087947 */ /* 0x000fea000383ffff */
.L_x_524:
[----:B0-----:R0:W1:Y:S02]  /*1f540*/  SYNCS.PHASECHK.TRANS64.TRYWAIT P0, [R3+URZ], R2 ;  /* 0x00000002030075a7 */ /* 0x001064000800017f */
[----:B-1----:R-:W-:Y:S05]  /*1f550*/  @!P0 NANOSLEEP.SYNCS 0x989680 ;  /* 0x009896800000895d */ /* 0x002fea0003900000 */
[----:B------:R-:W1:Y:S02]  /*1f560*/  @!P0 SYNCS.PHASECHK.TRANS64 P0, [R3+URZ], R2 ;  /* 0x00000002030085a7 */ /* 0x000e64000800007f */
[----:B-1----:R-:W-:Y:S05]  /*1f570*/  @!P0 BRA `(.L_x_524) ;  /* 0xfffffffc00f08947 */ /* 0x002fea000383ffff */
[----:B------:R-:W-:Y:S05]  /*1f580*/  BRA `(.L_x_546) ;  /* 0xfffffff800187947 */ /* 0x000fea000383ffff */
.L_x_525:
[----:B0-----:R0:W1:Y:S02]  /*1f590*/  SYNCS.PHASECHK.TRANS64.TRYWAIT P0, [R3+URZ], R2 ;  /* 0x00000002030075a7 */ /* 0x001064000800017f */
[----:B-1----:R-:W-:Y:S05]  /*1f5a0*/  @!P0 NANOSLEEP.SYNCS 0x989680 ;  /* 0x009896800000895d */ /* 0x002fea0003900000 */
[----:B------:R-:W1:Y:S02]  /*1f5b0*/  @!P0 SYNCS.PHASECHK.TRANS64 P0, [R3+URZ], R2 ;  /* 0x00000002030085a7 */ /* 0x000e64000800007f */
[----:B-1----:R-:W-:Y:S05]  /*1f5c0*/  @!P0 BRA `(.L_x_525) ;  /* 0xfffffffc00f08947 */ /* 0x002fea000383ffff */
[----:B------:R-:W-:Y:S05]  /*1f5d0*/  BRA `(.L_x_547) ;  /* 0xfffffff800287947 */ /* 0x000fea000383ffff */
.L_x_548:
[----:B------:R-:W-:-:S00]  /*1f5e0*/  BRA `(.L_x_548) ;  /* 0xfffffffc00fc7947 */ /* 0x000fc0000383ffff */
[----:B------:R-:W-:-:S00]  /*1f5f0*/  NOP ;  /* 0x0000000000007918 */ /* 0x000fc00000000000 */
        /* <DEDUP_REMOVED lines=8> */
.L_x_549:


//--------------------- .nv.shared._ZN7cutlass13device_kernelINS_4gemm6kernel13GemmUniversalIN4cute5tupleIJiiiiEEENS1_10collective13CollectiveMmaINS1_37MainloopSm90TmaGmmaWarpSpecializedFP8ILi15ENS5_IJNS4_1CILi2EEENSA_ILi1EEESC_EEENS1_35KernelTmaWarpSpecializedCooperativeEEENS5_IJNSA_ILi256EEENSA_ILi224EEENSA_ILi32EEEEEENS_12float_e4m3_tENS5_IJlSC_lEEESK_SL_NS4_8TiledMMAINS4_8MMA_AtomIJNS4_4SM904GMMA30MMA_64x32x32_F32E4M3E4M3_SS_TNILNSP_7ScaleInE1ELSR_1EEEEEENS4_6LayoutISD_NS5_IJSC_NSA_ILi0EEESV_EEEEENS5_IJNS4_10UnderscoreESY_SY_EEEEENS4_13SM90_TMA_LOADENS4_14ComposedLayoutINS4_7SwizzleILi1ELi4ELi3EEENS4_18smem_ptr_flag_bitsILi8EEENSU_INS5_IJNSA_ILi8EEESI_EEENS5_IJSI_SC_EEEEEEEvNS4_8identityENS4_23SM90_TMA_LOAD_MULTICASTES1B_vS1C_EENS_8epilogue10collective6detail29Sm90TmaWarpSpecializedAdapterINS1G_15DefaultEpilogueISK_SL_SL_NS1F_6thread17LinearCombinationISK_Li1EffLNS1K_9ScaleType4KindE0ELNS_15FloatRoundStyleE2ESK_EENS1_15EpilogueDefaultEEEEEvvEEEEvNT_6ParamsE --------------------------
	.section	.nv.shared._ZN7cutlass13device_kernelINS_4gemm6kernel13GemmUniversalIN4cute5tupleIJiiiiEEENS1_10collective13CollectiveMmaINS1_37MainloopSm90TmaGmmaWarpSpecializedFP8ILi15ENS5_IJNS4_1CILi2EEENSA_ILi1EEESC_EEENS1_35KernelTmaWarpSpecializedCooperativeEEENS5_IJNSA_ILi256EEENSA_ILi224EEENSA_ILi32EEEEEENS_12float_e4m3_tENS5_IJlSC_lEEESK_SL_NS4_8TiledMMAINS4_8MMA_AtomIJNS4_4SM904GMMA30MMA_64x32x32_F32E4M3E4M3_SS_TNILNSP_7ScaleInE1ELSR_1EEEEEENS4_6LayoutISD_NS5_IJSC_NSA_ILi0EEESV_EEEEENS5_IJNS4_10UnderscoreESY_SY_EEEEENS4_13SM90_TMA_LOADENS4_14ComposedLayoutINS4_7SwizzleILi1ELi4ELi3EEENS4_18smem_ptr_flag_bitsILi8EEENSU_INS5_IJNSA_ILi8EEESI_EEENS5_IJSI_SC_EEEEEEEvNS4_8identityENS4_23SM90_TMA_LOAD_MULTICASTES1B_vS1C_EENS_8epilogue10collective6detail29Sm90TmaWarpSpecializedAdapterINS1G_15DefaultEpilogueISK_SL_SL_NS1F_6thread17LinearCombinationISK_Li1EffLNS1K_9ScaleType4KindE0ELNS_15FloatRoundStyleE2ESK_EENS1_15EpilogueDefaultEEEEEvvEEEEvNT_6ParamsE,"aw",@nobits
	.sectionflags	@""
	.align	16
	.zero		1024


//--------------------- .nv.shared.reserved.0     --------------------------
	.section	.nv.shared.reserved.0,"aw",@nobits
	.weak		__nv_reservedSMEM_offset_0_alias
	.size		__nv_reservedSMEM_offset_0_alias, 0, 0
	.other		__nv_reservedSMEM_offset_0_alias,@"STO_CUDA_RESERVED_SHARED STV_DEFAULT"
__nv_reservedSMEM_offset_0_alias:
	.zero		0


//--------------------- .nv.global                --------------------------
	.section	.nv.global,"aw",@nobits
.nv.global:
	.type		_ZN40_INTERNAL_9a0fbedd_4_k_cu_014ec761_111744cute1_E,@object
	.size		_ZN40_INTERNAL_9a0fbedd_4_k_cu_014ec761_111744cute1_E,(_ZN40_INTERNAL_9a0fbedd_4_k_cu_014ec761_111744cuda3std3__45__cpo6cbeginE - _ZN40_INTERNAL_9a0fbedd_4_k_cu_014ec761_111744cute1_E)
_ZN40_INTERNAL_9a0fbedd_4_k_cu_014ec761_111744cute1_E:
	.zero		1
	.type		_ZN40_INTERNAL_9a0fbedd_4_k_cu_014ec761_111744cuda3std3__45__cpo6cbeginE,@object
	.size		_ZN40_INTERNAL_9a0fbedd_4_k_cu_014ec761_111744cuda3std3__45__cpo6cbeginE,(_ZN40_INTERNAL_9a0fbedd_4_k_cu_014ec761_111744cuda3std3__48in_placeE - _ZN40_INTERNAL_9a0fbedd_4_k_cu_014ec761_111744cuda3std3__45__cpo6cbeginE)
_ZN40_INTERNAL_9a0fbedd_4_k_cu_014ec761_111744cuda3std3__45__cpo6cbeginE:
	.zero		1
	.type		_ZN40_INTERNAL_9a0fbedd_4_k_cu_014ec761_111744cuda3std3__48in_placeE,@object
	.size		_ZN40_INTERNAL_9a0fbedd_4_k_cu_014ec761_111744cuda3std3__48in_placeE,(_ZN40_INTERNAL_9a0fbedd_4_k_cu_014ec761_111744cuda3std6ranges3__45__cpo9iter_moveE - _ZN40_INTERNAL_9a0fbedd_4_k_cu_014ec761_111744cuda3std3__48in_placeE)
_ZN40_INTERNAL_9a0fbedd_4_k_cu_014ec761_111744cuda3std3__48in_placeE:
	.zero		1
	.type		_ZN40_INTERNAL_9a0fbedd_4_k_cu_014ec761_111744cuda3std6ranges3__45__cpo9iter_moveE,@object
	.size		_ZN40_INTERNAL_9a0fbedd_4_k_cu_014ec761_111744cuda3std6ranges3__45__cpo9iter_moveE,(_ZN40_INTERNAL_9a0fbedd_4_k_cu_014ec761_111744cuda3std3__45__cpo5beginE - _ZN40_INTERNAL_9a0fbedd_4_k_cu_014ec761_111744cuda3std6ranges3__45__cpo9iter_moveE)
_ZN40_INTERNAL_9a0fbedd_4_k_cu_014ec761_111744cuda3std6ranges3__45__cpo9iter_moveE:
	.zero		1
	.type		_ZN40_INTERNAL_9a0fbedd_4_k_cu_014ec761_111744cuda3std3__45__cpo5beginE,@object
	.size		_ZN40_INTERNAL_9a0fbedd_4_k_cu_014ec761_111744cuda3std3__45__cpo5beginE,(_ZN40_INTERNAL_9a0fbedd_4_k_cu_014ec761_111744cuda3std3__442_GLOBAL__N__9a0fbedd_4_k_cu_014ec761_111746ignoreE - _ZN40_INTERNAL_9a0fbedd_4_k_cu_014ec761_111744cuda3std3__45__cpo5beginE)
_ZN40_INTERNAL_9a0fbedd_4_k_cu_014ec761_111744cuda3std3__45__cpo5beginE:
	.zero		1
	.type		_ZN40_INTERNAL_9a0fbedd_4_k_cu_014ec761_111744cuda3std3__442_GLOBAL__N__9a0fbedd_4_k_cu_014ec761_111746ignoreE,@object
	.size		_ZN40_INTERNAL_9a0fbedd_4_k_cu_014ec761_111744cuda3std3__442_GLOBAL__N__9a0fbedd_4_k_cu_014ec761_111746ignoreE,(_ZN40_INTERNAL_9a0fbedd_4_k_cu_014ec761_111744cute7productE - _ZN40_INTERNAL_9a0fbedd_4_k_cu_014ec761_111744cuda3std3__442_GLOBAL__N__9a0fbedd_4_k_cu_014ec761_111746ignoreE)
_ZN40_INTERNAL_9a0fbedd_4_k_cu_014ec761_111744cuda3std3__442_GLOBAL__N__9a0fbedd_4_k_cu_014ec761_111746ignoreE:
	.zero		1
	.type		_ZN40_INTERNAL_9a0fbedd_4_k_cu_014ec761_111744cute7productE,@object
	.size		_ZN40_INTERNAL_9a0fbedd_4_k_cu_014ec761_111744cute7productE,(_ZN40_INTERNAL_9a0fbedd_4_k_cu_014ec761_111744cuda3std3__45__cpo3endE - _ZN40_INTERNAL_9a0fbedd_4_k_cu_014ec761_111744cute7productE)
_ZN40_INTERNAL_9a0fbedd_4_k_cu_014ec761_111744cute7productE:
	.zero		1
	.type		_ZN40_INTERNAL_9a0fbedd_4_k_cu_014ec761_111744cuda3std3__45__cpo3endE,@object
	.size		_ZN40_INTERNAL_9a0fbedd_4_k_cu_014ec761_111744cuda3std3__45__cpo3endE,(_ZN40_INTERNAL_9a0fbedd_4_k_cu_014ec761_111744cuda3std3__419piecewise_constructE - _ZN40_INTERNAL_9a0fbedd_4_k_cu_014ec761_111744cuda3std3__45__cpo3endE)
_ZN40_INTERNAL_9a0fbedd_4_k_cu_014ec761_111744cuda3std3__45__cpo3endE:
	.zero		1
	.type		_ZN40_INTERNAL_9a0fbedd_4_k_cu_014ec761_111744cuda3std3__419piecewise_constructE,@object
	.size		_ZN40_INTERNAL_9a0fbedd_4_k_cu_014ec761_111744cuda3std3__419piecewise_constructE,(_ZN40_INTERNAL_9a0fbedd_4_k_cu_014ec761_111744cuda3std3__45__cpo4cendE - _ZN40_INTERNAL_9a0fbedd_4_k_cu_014ec761_111744cuda3std3__419piecewise_constructE)
_ZN40_INTERNAL_9a0fbedd_4_k_cu_014ec761_111744cuda3std3__419piecewise_constructE:
	.zero		1
	.type		_ZN40_INTERNAL_9a0fbedd_4_k_cu_014ec761_111744cuda3std3__45__cpo4cendE,@object
	.size		_ZN40_INTERNAL_9a0fbedd_4_k_cu_014ec761_111744cuda3std3__45__cpo4cendE,(_ZN40_INTERNAL_9a0fbedd_4_k_cu_014ec761_111744cuda3std6ranges3__45__cpo4swapE - _ZN40_INTERNAL_9a0fbedd_4_k_cu_014ec761_111744cuda3std3__45__cpo4cendE)
_ZN40_INTERNAL_9a0fbedd_4_k_cu_014ec761_111744cuda3std3__45__cpo4cendE:
	.zero		1
	.type		_ZN40_INTERNAL_9a0fbedd_4_k_cu_014ec761_111744cuda3std6ranges3__45__cpo4swapE,@object
	.size		_ZN40_INTERNAL_9a0fbedd_4_k_cu_014ec761_111744cuda3std6ranges3__45__cpo4swapE,(.L_7 - _ZN40_INTERNAL_9a0fbedd_4_k_cu_014ec761_111744cuda3std6ranges3__45__cpo4swapE)
_ZN40_INTERNAL_9a0fbedd_4_k_cu_014ec761_111744cuda3std6ranges3__45__cpo4swapE:
	.zero		1
.L_7:


//--------------------- .nv.constant0._ZN7cutlass13device_kernelINS_4gemm6kernel13GemmUniversalIN4cute5tupleIJiiiiEEENS1_10collective13CollectiveMmaINS1_37MainloopSm90TmaGmmaWarpSpecializedFP8ILi15ENS5_IJNS4_1CILi2EEENSA_ILi1EEESC_EEENS1_35KernelTmaWarpSpecializedCooperativeEEENS5_IJNSA_ILi256EEENSA_ILi224EEENSA_ILi32EEEEEENS_12float_e4m3_tENS5_IJlSC_lEEESK_SL_NS4_8TiledMMAINS4_8MMA_AtomIJNS4_4SM904GMMA30MMA_64x32x32_F32E4M3E4M3_SS_TNILNSP_7ScaleInE1ELSR_1EEEEEENS4_6LayoutISD_NS5_IJSC_NSA_ILi0EEESV_EEEEENS5_IJNS4_10UnderscoreESY_SY_EEEEENS4_13SM90_TMA_LOADENS4_14ComposedLayoutINS4_7SwizzleILi1ELi4ELi3EEENS4_18smem_ptr_flag_bitsILi8EEENSU_INS5_IJNSA_ILi8EEESI_EEENS5_IJSI_SC_EEEEEEEvNS4_8identityENS4_23SM90_TMA_LOAD_MULTICASTES1B_vS1C_EENS_8epilogue10collective6detail29Sm90TmaWarpSpecializedAdapterINS1G_15DefaultEpilogueISK_SL_SL_NS1F_6thread17LinearCombinationISK_Li1EffLNS1K_9ScaleType4KindE0ELNS_15FloatRoundStyleE2ESK_EENS1_15EpilogueDefaultEEEEEvvEEEEvNT_6ParamsE --------------------------
	.section	.nv.constant0._ZN7cutlass13device_kernelINS_4gemm6kernel13GemmUniversalIN4cute5tupleIJiiiiEEENS1_10collective13CollectiveMmaINS1_37MainloopSm90TmaGmmaWarpSpecializedFP8ILi15ENS5_IJNS4_1CILi2EEENSA_ILi1EEESC_EEENS1_35KernelTmaWarpSpecializedCooperativeEEENS5_IJNSA_ILi256EEENSA_ILi224EEENSA_ILi32EEEEEENS_12float_e4m3_tENS5_IJlSC_lEEESK_SL_NS4_8TiledMMAINS4_8MMA_AtomIJNS4_4SM904GMMA30MMA_64x32x32_F32E4M3E4M3_SS_TNILNSP_7ScaleInE1ELSR_1EEEEEENS4_6LayoutISD_NS5_IJSC_NSA_ILi0EEESV_EEEEENS5_IJNS4_10UnderscoreESY_SY_EEEEENS4_13SM90_TMA_LOADENS4_14ComposedLayoutINS4_7SwizzleILi1ELi4ELi3EEENS4_18smem_ptr_flag_bitsILi8EEENSU_INS5_IJNSA_ILi8EEESI_EEENS5_IJSI_SC_EEEEEEEvNS4_8identityENS4_23SM90_TMA_LOAD_MULTICASTES1B_vS1C_EENS_8epilogue10collective6detail29Sm90TmaWarpSpecializedAdapterINS1G_15DefaultEpilogueISK_SL_SL_NS1F_6thread17LinearCombinationISK_Li1EffLNS1K_9ScaleType4KindE0ELNS_15FloatRoundStyleE2ESK_EENS1_15EpilogueDefaultEEEEEvvEEEEvNT_6ParamsE,"a",@progbits
	.sectionflags	@""
	.align	4
.nv.constant0._ZN7cutlass13device_kernelINS_4gemm6kernel13GemmUniversalIN4cute5tupleIJiiiiEEENS1_10collective13CollectiveMmaINS1_37MainloopSm90TmaGmmaWarpSpecializedFP8ILi15ENS5_IJNS4_1CILi2EEENSA_ILi1EEESC_EEENS1_35KernelTmaWarpSpecializedCooperativeEEENS5_IJNSA_ILi256EEENSA_ILi224EEENSA_ILi32EEEEEENS_12float_e4m3_tENS5_IJlSC_lEEESK_SL_NS4_8TiledMMAINS4_8MMA_AtomIJNS4_4SM904GMMA30MMA_64x32x32_F32E4M3E4M3_SS_TNILNSP_7ScaleInE1ELSR_1EEEEEENS4_6LayoutISD_NS5_IJSC_NSA_ILi0EEESV_EEEEENS5_IJNS4_10UnderscoreESY_SY_EEEEENS4_13SM90_TMA_LOADENS4_14ComposedLayoutINS4_7SwizzleILi1ELi4ELi3EEENS4_18smem_ptr_flag_bitsILi8EEENSU_INS5_IJNSA_ILi8EEESI_EEENS5_IJSI_SC_EEEEEEEvNS4_8identityENS4_23SM90_TMA_LOAD_MULTICASTES1B_vS1C_EENS_8epilogue10collective6detail29Sm90TmaWarpSpecializedAdapterINS1G_15DefaultEpilogueISK_SL_SL_NS1F_6thread17LinearCombinationISK_Li1EffLNS1K_9ScaleType4KindE0ELNS_15FloatRoundStyleE2ESK_EENS1_15EpilogueDefaultEEEEEvvEEEEvNT_6ParamsE:
	.zero		1664


//--------------------- SYMBOLS --------------------------

	.type		.nv.reservedSmem.offset0,@object
	.size		.nv.reservedSmem.offset0,0x4
